	.target	sm_90a

	.elftype	@"ET_EXEC"


//--------------------- .note.nv.tkinfo           --------------------------
	.section	.note.nv.tkinfo,"",@"SHT_NOTE"
	.sectionflags	@"SHF_NOTE_NV_TKINFO"
	.tkinfo
        /*0018*/ 	.word	0x00000002
        /*0030*/ 	.string	""
        /*0030*/ 	.string	"ptxas"
        /*0030*/ 	.string	"Cuda compilation tools, release 13.0, V13.0.88"
        /*0030*/ 	.string	"Build cuda_13.0.r13.0/compiler.36424714_0"
        /*0030*/ 	.string	"-v  -suppress-debug-info  -lineinfo  -arch sm_90a "



//--------------------- .note.nv.cuinfo           --------------------------
	.section	.note.nv.cuinfo,"",@"SHT_NOTE"
	.sectionflags	@"SHF_NOTE_NV_CUINFO"
        /*0018*/ 	.short	0x0002
        /*001a*/ 	.short	0x005a
        /*001c*/ 	.short	0x0082
	.zero		2


//--------------------- .nv.info                  --------------------------
	.section	.nv.info,"",@"SHT_CUDA_INFO"
	.align	4


	//----- nvinfo : EIATTR_REGCOUNT
	.align		4
        /*0000*/ 	.byte	0x04, 0x2f
        /*0002*/ 	.short	(.L_1 - .L_0)
	.align		4
.L_0:
        /*0004*/ 	.word	index@(gluon_wgmma)
        /*0008*/ 	.word	0x000000ff


	//----- nvinfo : EIATTR_FRAME_SIZE
	.align		4
.L_1:
        /*000c*/ 	.byte	0x04, 0x11
        /*000e*/ 	.short	(.L_3 - .L_2)
	.align		4
.L_2:
        /*0010*/ 	.word	index@(gluon_wgmma)
        /*0014*/ 	.word	0x00000270


	//----- nvinfo : EIATTR_MIN_STACK_SIZE
	.align		4
.L_3:
        /*0018*/ 	.byte	0x04, 0x12
        /*001a*/ 	.short	(.L_5 - .L_4)
	.align		4
.L_4:
        /*001c*/ 	.word	index@(gluon_wgmma)
        /*0020*/ 	.word	0x00000270
.L_5:


//--------------------- .nv.compat                --------------------------
	.section	.nv.compat,"",@"SHT_CUDA_COMPAT_INFO"
	.align	4
        /*0000*/ 	.byte	0x02, 0x09, 0x01, 0x00, 0x02, 0x02, 0x04, 0x00, 0x02, 0x05, 0x05, 0x00, 0x03, 0x07, 0x01, 0x01
        /*0010*/ 	.byte	0x02, 0x03, 0x03, 0x00, 0x02, 0x06, 0x01, 0x00, 0x04, 0x0b, 0x08, 0x00, 0x00, 0x00, 0x00, 0x00
        /*0020*/ 	.byte	0x00, 0x00, 0x00, 0x00


//--------------------- .nv.info.gluon_wgmma      --------------------------
	.section	.nv.info.gluon_wgmma,"",@"SHT_CUDA_INFO"
	.sectionflags	@""
	.align	4


	//----- nvinfo : EIATTR_CUDA_API_VERSION
	.align		4
        /*0000*/ 	.byte	0x04, 0x37
        /*0002*/ 	.short	(.L_7 - .L_6)
.L_6:
        /*0004*/ 	.word	0x00000082


	//----- nvinfo : EIATTR_KPARAM_INFO
	.align		4
.L_7:
        /*0008*/ 	.byte	0x04, 0x17
        /*000a*/ 	.short	(.L_9 - .L_8)
.L_8:
        /*000c*/ 	.word	0x00000000
        /*0010*/ 	.short	0x000a
        /*0012*/ 	.short	0x0048
        /*0014*/ 	.byte	0x00, 0xf4, 0x21, 0x00


	//----- nvinfo : EIATTR_KPARAM_INFO
	.align		4
.L_9:
        /*0018*/ 	.byte	0x04, 0x17
        /*001a*/ 	.short	(.L_11 - .L_10)
.L_10:
        /*001c*/ 	.word	0x00000000
        /*0020*/ 	.short	0x0009
        /*0022*/ 	.short	0x0040
        /*0024*/ 	.byte	0x00, 0xf4, 0x21, 0x00


	//----- nvinfo : EIATTR_KPARAM_INFO
	.align		4
.L_11:
        /*0028*/ 	.byte	0x04, 0x17
        /*002a*/ 	.short	(.L_13 - .L_12)
.L_12:
        /*002c*/ 	.word	0x00000000
        /*0030*/ 	.short	0x0008
        /*0032*/ 	.short	0x0038
        /*0034*/ 	.byte	0x00, 0xf0, 0x21, 0x00


	//----- nvinfo : EIATTR_KPARAM_INFO
	.align		4
.L_13:
        /*0038*/ 	.byte	0x04, 0x17
        /*003a*/ 	.short	(.L_15 - .L_14)
.L_14:
        /*003c*/ 	.word	0x00000000
        /*0040*/ 	.short	0x0007
        /*0042*/ 	.short	0x0030
        /*0044*/ 	.byte	0x00, 0xf0, 0x21, 0x00


	//----- nvinfo : EIATTR_KPARAM_INFO
	.align		4
.L_15:
        /*0048*/ 	.byte	0x04, 0x17
        /*004a*/ 	.short	(.L_17 - .L_16)
.L_16:
        /*004c*/ 	.word	0x00000000
        /*0050*/ 	.short	0x0006
        /*0052*/ 	.short	0x0028
        /*0054*/ 	.byte	0x00, 0xf0, 0x21, 0x00


	//----- nvinfo : EIATTR_KPARAM_INFO
	.align		4
.L_17:
        /*0058*/ 	.byte	0x04, 0x17
        /*005a*/ 	.short	(.L_19 - .L_18)
.L_18:
        /*005c*/ 	.word	0x00000000
        /*0060*/ 	.short	0x0005
        /*0062*/ 	.short	0x0020
        /*0064*/ 	.byte	0x00, 0xf0, 0x11, 0x00


	//----- nvinfo : EIATTR_KPARAM_INFO
	.align		4
.L_19:
        /*0068*/ 	.byte	0x04, 0x17
        /*006a*/ 	.short	(.L_21 - .L_20)
.L_20:
        /*006c*/ 	.word	0x00000000
        /*0070*/ 	.short	0x0004
        /*0072*/ 	.short	0x001c
        /*0074*/ 	.byte	0x00, 0xf0, 0x11, 0x00


	//----- nvinfo : EIATTR_KPARAM_INFO
	.align		4
.L_21:
        /*0078*/ 	.byte	0x04, 0x17
        /*007a*/ 	.short	(.L_23 - .L_22)
.L_22:
        /*007c*/ 	.word	0x00000000
        /*0080*/ 	.short	0x0003
        /*0082*/ 	.short	0x0018
        /*0084*/ 	.byte	0x00, 0xf0, 0x11, 0x00


	//----- nvinfo : EIATTR_KPARAM_INFO
	.align		4
.L_23:
        /*0088*/ 	.byte	0x04, 0x17
        /*008a*/ 	.short	(.L_25 - .L_24)
.L_24:
        /*008c*/ 	.word	0x00000000
        /*0090*/ 	.short	0x0002
        /*0092*/ 	.short	0x0010
        /*0094*/ 	.byte	0x00, 0xf4, 0x21, 0x00


	//----- nvinfo : EIATTR_KPARAM_INFO
	.align		4
.L_25:
        /*0098*/ 	.byte	0x04, 0x17
        /*009a*/ 	.short	(.L_27 - .L_26)
.L_26:
        /*009c*/ 	.word	0x00000000
        /*00a0*/ 	.short	0x0001
        /*00a2*/ 	.short	0x0008
        /*00a4*/ 	.byte	0x00, 0xf4, 0x21, 0x00


	//----- nvinfo : EIATTR_KPARAM_INFO
	.align		4
.L_27:
        /*00a8*/ 	.byte	0x04, 0x17
        /*00aa*/ 	.short	(.L_29 - .L_28)
.L_28:
        /*00ac*/ 	.word	0x00000000
        /*00b0*/ 	.short	0x0000
        /*00b2*/ 	.short	0x0000
        /*00b4*/ 	.byte	0x00, 0xf4, 0x21, 0x00


	//----- nvinfo : EIATTR_SPARSE_MMA_MASK
	.align		4
.L_29:
        /*00b8*/ 	.byte	0x03, 0x50
        /*00ba*/ 	.short	0x0000


	//----- nvinfo : EIATTR_MAXREG_COUNT
	.align		4
        /*00bc*/ 	.byte	0x03, 0x1b
        /*00be*/ 	.short	0x00ff


	//----- nvinfo : EIATTR_NUM_BARRIERS
	.align		4
        /*00c0*/ 	.byte	0x02, 0x4c
        /*00c2*/ 	.byte	0x01
	.zero		1


	//----- nvinfo : EIATTR_ANNOTATIONS
	.align		4
        /*00c4*/ 	.byte	0x04, 0x55
        /*00c6*/ 	.short	(.L_31 - .L_30)


	//   ....[0]....
.L_30:
        /*00c8*/ 	.word	0x00000001
        /*00cc*/ 	.byte	0x70, 0x11, 0x00, 0x00, 0x01, 0x00, 0x00, 0x00, 0xb0, 0x11, 0x00, 0x00, 0x01, 0x00, 0x00, 0x00
        /* <DEDUP_REMOVED lines=272> */
        /*11dc*/ 	.byte	0xe0, 0x43, 0x00, 0x00, 0x01, 0x00, 0x00, 0x00, 0xf0, 0x43, 0x00, 0x00


	//----- nvinfo : EIATTR_MERCURY_ISA_VERSION
	.align		4
.L_31:
        /*11e8*/ 	.byte	0x03, 0x5f
        /*11ea*/ 	.short	0x0101


	//----- nvinfo : EIATTR_INT_WARP_WIDE_INSTR_OFFSETS
	.align		4
        /*11ec*/ 	.byte	0x04, 0x31
        /*11ee*/ 	.short	(.L_33 - .L_32)


	//   ....[0]....
.L_32:
        /*11f0*/ 	.word	0x00001e20


	//   ....[1]....
        /*11f4*/ 	.word	0x00001eb0


	//   ....[2]....
        /*11f8*/ 	.word	0x00002d40


	//   ....[3]....
        /*11fc*/ 	.word	0x00002d50


	//   ....[4]....
        /*1200*/ 	.word	0x00002d60


	//   ....[5]....
        /*1204*/ 	.word	0x00002d70


	//----- nvinfo : EIATTR_COOP_GROUP_MASK_REGIDS
	.align		4
.L_33:
        /*1208*/ 	.byte	0x04, 0x29
        /*120a*/ 	.short	(.L_35 - .L_34)


	//   ....[0]....
.L_34:
        /*120c*/ 	.word	0xffffffff


	//   ....[1]....
        /*1210*/ 	.word	0xffffffff


	//   ....[2]....
        /*1214*/ 	.word	0xffffffff


	//----- nvinfo : EIATTR_COOP_GROUP_INSTR_OFFSETS
	.align		4
.L_35:
        /*1218*/ 	.byte	0x04, 0x28
        /*121a*/ 	.short	(.L_37 - .L_36)


	//   ....[0]....
.L_36:
        /*121c*/ 	.word	0x00000160


	//   ....[1]....
        /*1220*/ 	.word	0x00000710


	//   ....[2]....
        /*1224*/ 	.word	0x00000d00


	//----- nvinfo : EIATTR_MBARRIER_INSTR_OFFSETS
	.align		4
.L_37:
        /*1228*/ 	.byte	0x04, 0x39
        /*122a*/ 	.short	(.L_39 - .L_38)


	//   ....[0]....
.L_38:
        /*122c*/ 	.word	0x00001f50
        /*1230*/ 	.word	0x000000ff
        /*1234*/ 	.word	0x0000c000
        /*1238*/ 	.short	0x0100
        /*123a*/ 	.byte	0x08
	.zero		1


	//   ....[1]....
        /*123c*/ 	.word	0x00002e80
        /*1240*/ 	.word	0x000000ff
        /*1244*/ 	.word	0x0000c000
        /*1248*/ 	.short	0x010a
        /*124a*/ 	.byte	0x08
	.zero		1


	//   ....[2]....
        /*124c*/ 	.word	0x00003b80
        /*1250*/ 	.word	0x000000ff
        /*1254*/ 	.word	0x0000c000
        /*1258*/ 	.short	0x0108
        /*125a*/ 	.byte	0x08
	.zero		1


	//   ....[3]....
        /*125c*/ 	.word	0x00004fb0
        /*1260*/ 	.word	0x000000ff
        /*1264*/ 	.word	0x0000c000
        /*1268*/ 	.short	0x010a
        /*126a*/ 	.byte	0x08
	.zero		1


	//----- nvinfo : EIATTR_NUM_MBARRIERS
	.align		4
.L_39:
        /*126c*/ 	.byte	0x03, 0x38
        /*126e*/ 	.short	0x0001


	//----- nvinfo : EIATTR_EXIT_INSTR_OFFSETS
	.align		4
        /*1270*/ 	.byte	0x04, 0x1c
        /*1272*/ 	.short	(.L_41 - .L_40)


	//   ....[0]....
.L_40:
        /*1274*/ 	.word	0x00004fa0


	//----- nvinfo : EIATTR_REQNTID
	.align		4
.L_41:
        /*1278*/ 	.byte	0x04, 0x10
        /*127a*/ 	.short	(.L_43 - .L_42)
.L_42:
        /*127c*/ 	.word	0x00000080
        /*1280*/ 	.word	0x00000001
        /*1284*/ 	.word	0x00000001


	//----- nvinfo : EIATTR_CRS_STACK_SIZE
	.align		4
.L_43:
        /*1288*/ 	.byte	0x04, 0x1e
        /*128a*/ 	.short	(.L_45 - .L_44)
.L_44:
        /*128c*/ 	.word	0x00000000


	//----- nvinfo : EIATTR_CBANK_PARAM_SIZE
	.align		4
.L_45:
        /*1290*/ 	.byte	0x03, 0x19
        /*1292*/ 	.short	0x0050


	//----- nvinfo : EIATTR_PARAM_CBANK
	.align		4
        /*1294*/ 	.byte	0x04, 0x0a
        /*1296*/ 	.short	(.L_47 - .L_46)
	.align		4
.L_46:
        /*1298*/ 	.word	index@(.nv.constant0.gluon_wgmma)
        /*129c*/ 	.short	0x0210
        /*129e*/ 	.short	0x0050


	//----- nvinfo : EIATTR_SW_WAR
	.align		4
.L_47:
        /*12a0*/ 	.byte	0x04, 0x36
        /*12a2*/ 	.short	(.L_49 - .L_48)
.L_48:
        /*12a4*/ 	.word	0x00000008
.L_49:


//--------------------- .nv.callgraph             --------------------------
	.section	.nv.callgraph,"",@"SHT_CUDA_CALLGRAPH"
	.align	4
	.sectionentsize	8
	.align		4
        /*0000*/ 	.word	0x00000000
	.align		4
        /*0004*/ 	.word	0xffffffff
	.align		4
        /*0008*/ 	.word	0x00000000
	.align		4
        /*000c*/ 	.word	0xfffffffe
	.align		4
        /*0010*/ 	.word	0x00000000
	.align		4
        /*0014*/ 	.word	0xfffffffd
	.align		4
        /*0018*/ 	.word	0x00000000
	.align		4
        /*001c*/ 	.word	0xfffffffc


//--------------------- .text.gluon_wgmma         --------------------------
	.section	.text.gluon_wgmma,"ax",@progbits
	.align	128
        .global         gluon_wgmma
        .type           gluon_wgmma,@function
        .size           gluon_wgmma,(.L_x_52 - gluon_wgmma)
        .other          gluon_wgmma,@"STO_CUDA_ENTRY STV_DEFAULT"
gluon_wgmma:
.text.gluon_wgmma:
[----:B------:R-:W1:Y:S01]  /*0000*/  LDC R1, c[0x0][0x28] ;  /* 0x00000a00ff017b82 */ /* 0x000e620000000800 */
[----:B------:R-:W2:Y:S07]  /*0010*/  S2R R16, SR_TID.X ;  /* 0x0000000000107919 */ /* 0x000eae0000002100 */
[----:B------:R-:W3:Y:S01]  /*0020*/  S2UR UR4, SR_CgaCtaId ;  /* 0x00000000000479c3 */ /* 0x000ee20000008800 */
[----:B------:R-:W-:Y:S01]  /*0030*/  UMOV UR8, 0x400 ;  /* 0x0000040000087882 */ /* 0x000fe20000000000 */
[----:B------:R-:W-:Y:S01]  /*0040*/  ULDC UR6, c[0x0][0xc] ;  /* 0x0000030000067ab9 */ /* 0x000fe20000000800 */
[----:B------:R-:W-:Y:S01]  /*0050*/  ULDC.64 UR48, c[0x0][0x250] ;  /* 0x0000940000307ab9 */ /* 0x000fe20000000a00 */
[----:B------:R-:W-:Y:S01]  /*0060*/  BSSY B0, `(.L_x_0) ;  /* 0x000001f000007945 */ /* 0x000fe20003800000 */
[----:B-1----:R-:W-:-:S03]  /*0070*/  VIADD R1, R1, 0xfffffd90 ;  /* 0xfffffd9001017836 */ /* 0x002fc60000000000 */
[----:B------:R-:W1:Y:S08]  /*0080*/  LDC R6, c[0x0][0x228] ;  /* 0x00008a00ff067b82 */ /* 0x000e700000000800 */
[----:B------:R-:W4:Y:S08]  /*0090*/  LDC R13, c[0x0][0x230] ;  /* 0x00008c00ff0d7b82 */ /* 0x000f300000000800 */
[----:B------:R-:W-:Y:S01]  /*00a0*/  S2UR UR50, SR_CTAID.Y ;  /* 0x00000000003279c3 */ /* 0x000fe20000002600 */
[----:B---3--:R-:W-:-:S03]  /*00b0*/  ULEA UR8, UR4, UR8, 0x18 ;  /* 0x0000000804087291 */ /* 0x008fc6000f8ec03f */
[----:B------:R-:W-:Y:S01]  /*00c0*/  ULDC UR4, c[0x0][0x10] ;  /* 0x0000040000047ab9 */ /* 0x000fe20000000800 */
[----:B--2---:R-:W-:-:S03]  /*00d0*/  LOP3.LUT R3, R16, 0x7f, RZ, 0xc0, !PT ;  /* 0x0000007f10037812 */ /* 0x004fc600078ec0ff */
[----:B------:R-:W2:Y:S01]  /*00e0*/  S2UR UR5, SR_CTAID.Z ;  /* 0x00000000000579c3 */ /* 0x000ea20000002700 */
[----:B-1----:R-:W-:Y:S01]  /*00f0*/  VIADD R6, R6, 0xffffffff ;  /* 0xffffffff06067836 */ /* 0x002fe20000000000 */
[C---:B------:R-:W-:Y:S02]  /*0100*/  ISETP.GE.U32.AND P0, PT, R3.reuse, 0x20, PT ;  /* 0x000000200300780c */ /* 0x040fe40003f06070 */
[C---:B------:R-:W-:Y:S02]  /*0110*/  ISETP.NE.U32.AND P2, PT, R3.reuse, RZ, PT ;  /* 0x000000ff0300720c */ /* 0x040fe40003f45070 */
[----:B------:R-:W-:Y:S02]  /*0120*/  LEA R12, R3, UR8, 0x2 ;  /* 0x00000008030c7c11 */ /* 0x000fe4000f8e10ff */
[----:B------:R-:W1:Y:S01]  /*0130*/  S2UR UR51, SR_CTAID.X ;  /* 0x00000000003379c3 */ /* 0x000e620000002500 */
[----:B----4-:R-:W-:-:S06]  /*0140*/  VIADD R8, R13, 0xffffffff ;  /* 0xffffffff0d087836 */ /* 0x010fcc0000000000 */
[----:B------:R3:W-:Y:S01]  /*0150*/  @!P0 STS [R12], RZ ;  /* 0x000000ff0c008388 */ /* 0x0007e20000000800 */
[----:B------:R-:W-:-:S03]  /*0160*/  NOP ;  /* 0x0000000000007918 */ /* 0x000fc60000000000 */
[----:B------:R3:W-:Y:S01]  /*0170*/  @!P2 STS [UR8+0x24], R6 ;  /* 0x00002406ff00a988 */ /* 0x0007e20008000808 */
[----:B--2---:R-:W-:-:S03]  /*0180*/  UIMAD UR4, UR5, UR4, UR50 ;  /* 0x00000004050472a4 */ /* 0x004fc6000f8e0232 */
[----:B------:R3:W-:Y:S01]  /*0190*/  @!P2 STS [UR8+0x20], R8 ;  /* 0x00002008ff00a988 */ /* 0x0007e20008000808 */
[----:B-1----:R-:W-:-:S04]  /*01a0*/  UIMAD UR4, UR4, UR6, UR51 ;  /* 0x00000006040472a4 */ /* 0x002fc8000f8e0233 */
[----:B------:R-:W-:-:S04]  /*01b0*/  UIMAD UR4, UR4, 0x180, URZ ;  /* 0x00000180040478a4 */ /* 0x000fc8000f8e023f */
[----:B------:R-:W-:-:S04]  /*01c0*/  UIADD3 UR16, UP0, UR4, UR48, URZ ;  /* 0x0000003004107290 */ /* 0x000fc8000ff1e03f */
[----:B------:R-:W-:Y:S01]  /*01d0*/  ULEA.HI.X.SX32 UR17, UR4, UR49, 0x1, UP0 ;  /* 0x0000003104117291 */ /* 0x000fe200080f0e3f */
[----:B---3--:R-:W-:Y:S11]  /*01e0*/  @P2 BRA `(.L_x_1) ;  /* 0x0000000000182947 */ /* 0x008ff60003800000 */
[----:B------:R-:W1:Y:S01]  /*01f0*/  LDS R0, [UR8+0x8] ;  /* 0x00000808ff007984 */ /* 0x000e620008000800 */
[----:B------:R-:W2:Y:S01]  /*0200*/  LDC.64 R10, c[0x0][0x210] ;  /* 0x00008400ff0a7b82 */ /* 0x000ea20000000a00 */
[----:B------:R-:W-:Y:S02]  /*0210*/  IMAD.MOV.U32 R5, RZ, RZ, 0x70 ;  /* 0x00000070ff057424 */ /* 0x000fe400078e00ff */
[----:B--2---:R2:W-:Y:S03]  /*0220*/  STS.64 [UR8], R10 ;  /* 0x0000000aff007988 */ /* 0x0045e60008000a08 */
[----:B-1----:R-:W-:-:S05]  /*0230*/  LOP3.LUT R0, R0, 0x10, R5, 0xd8, !PT ;  /* 0x0000001000007812 */ /* 0x002fca00078ed805 */
[----:B------:R2:W-:Y:S02]  /*0240*/  STS [UR8+0x8], R0 ;  /* 0x00000800ff007988 */ /* 0x0005e40008000808 */
.L_x_1:
[----:B------:R-:W-:Y:S05]  /*0250*/  BSYNC B0 ;  /* 0x0000000000007941 */ /* 0x000fea0003800000 */
.L_x_0:
[----:B------:R-:W-:Y:S04]  /*0260*/  BSSY B0, `(.L_x_2) ;  /* 0x000000a000007945 */ /* 0x000fe80003800000 */
[----:B------:R-:W-:Y:S05]  /*0270*/  @P2 BRA `(.L_x_3) ;  /* 0x0000000000202947 */ /* 0x000fea0003800000 */
[----:B--2---:R-:W1:Y:S01]  /*0280*/  LDS R0, [UR8+0x34] ;  /* 0x00003408ff007984 */ /* 0x004e620008000800 */
[----:B------:R-:W-:Y:S02]  /*0290*/  IMAD.MOV.U32 R5, RZ, RZ, 0x3f000000 ;  /* 0x3f000000ff057424 */ /* 0x000fe400078e00ff */
[----:B------:R-:W-:Y:S01]  /*02a0*/  @!P2 IMAD.MOV.U32 R2, RZ, RZ, 0x7f ;  /* 0x0000007fff02a424 */ /* 0x000fe200078e00ff */
[----:B------:R-:W2:Y:S02]  /*02b0*/  @!P2 LDS R7, [UR8+0x38] ;  /* 0x00003808ff07a984 */ /* 0x000ea40008000800 */
[----:B-1----:R-:W-:Y:S02]  /*02c0*/  LOP3.LUT R0, R0, 0xff000000, R5, 0xb8, !PT ;  /* 0xff00000000007812 */ /* 0x002fe400078eb805 */
[----:B--2---:R-:W-:-:S03]  /*02d0*/  @!P2 LOP3.LUT R2, R7, 0xff, R2, 0xb8, !PT ;  /* 0x000000ff0702a812 */ /* 0x004fc600078eb802 */
[----:B------:R1:W-:Y:S04]  /*02e0*/  STS [UR8+0x34], R0 ;  /* 0x00003400ff007988 */ /* 0x0003e80008000808 */
[----:B------:R1:W-:Y:S02]  /*02f0*/  @!P2 STS [UR8+0x38], R2 ;  /* 0x00003802ff00a988 */ /* 0x0003e40008000808 */
.L_x_3:
[----:B------:R-:W-:Y:S05]  /*0300*/  BSYNC B0 ;  /* 0x0000000000007941 */ /* 0x000fea0003800000 */
.L_x_2:
[----:B------:R-:W-:Y:S04]  /*0310*/  BSSY B0, `(.L_x_4) ;  /* 0x000000e000007945 */ /* 0x000fe80003800000 */
[----:B------:R-:W-:Y:S05]  /*0320*/  @P2 BRA `(.L_x_5) ;  /* 0x0000000000302947 */ /* 0x000fea0003800000 */
[----:B-1----:R-:W1:Y:S01]  /*0330*/  LDS R2, [UR8+0x34] ;  /* 0x00003408ff027984 */ /* 0x002e620008000800 */
[----:B------:R-:W3:Y:S03]  /*0340*/  LDC.64 R4, c[0x0][0x238] ;  /* 0x00008e00ff047b82 */ /* 0x000ee60000000a00 */
[----:B--2---:R-:W2:Y:S01]  /*0350*/  LDS R0, [UR8+0x1c] ;  /* 0x00001c08ff007984 */ /* 0x004ea20008000800 */
[C---:B---3--:R-:W-:Y:S01]  /*0360*/  SHF.L.U64.HI R5, R4.reuse, 0x1, R5 ;  /* 0x0000000104057819 */ /* 0x048fe20000010205 */
[----:B------:R-:W-:-:S03]  /*0370*/  IMAD.SHL.U32 R4, R4, 0x2, RZ ;  /* 0x0000000204047824 */ /* 0x000fc600078e00ff */
[--C-:B------:R-:W-:Y:S02]  /*0380*/  SHF.R.U32.HI R7, RZ, 0x4, R5.reuse ;  /* 0x00000004ff077819 */ /* 0x100fe40000011605 */
[----:B------:R-:W-:-:S05]  /*0390*/  SHF.R.U64 R4, R4, 0x4, R5 ;  /* 0x0000000404047819 */ /* 0x000fca0000001205 */
[----:B------:R3:W-:Y:S01]  /*03a0*/  STS [UR8+0xc], R4 ;  /* 0x00000c04ff007988 */ /* 0x0007e20008000808 */
[----:B-1----:R-:W-:Y:S02]  /*03b0*/  LOP3.LUT R2, R2, 0x7, RZ, 0xb8, !PT ;  /* 0x0000000702027812 */ /* 0x002fe400078eb8ff */
[----:B--2---:R-:W-:-:S03]  /*03c0*/  LOP3.LUT R0, R0, 0xf, R7, 0xb8, !PT ;  /* 0x0000000f00007812 */ /* 0x004fc600078eb807 */
[----:B------:R3:W-:Y:S04]  /*03d0*/  STS [UR8+0x34], R2 ;  /* 0x00003402ff007988 */ /* 0x0007e80008000808 */
[----:B------:R3:W-:Y:S02]  /*03e0*/  STS [UR8+0x1c], R0 ;  /* 0x00001c00ff007988 */ /* 0x0007e40008000808 */
.L_x_5:
[----:B------:R-:W-:Y:S05]  /*03f0*/  BSYNC B0 ;  /* 0x0000000000007941 */ /* 0x000fea0003800000 */
.L_x_4:
[----:B------:R-:W-:Y:S04]  /*0400*/  BSSY B1, `(.L_x_6) ;  /* 0x000001b000017945 */ /* 0x000fe80003800000 */
[----:B------:R-:W-:Y:S01]  /*0410*/  BSSY B0, `(.L_x_7) ;  /* 0x0000016000007945 */ /* 0x000fe20003800000 */
[----:B-123--:R-:W-:-:S03]  /*0420*/  IMAD.MOV.U32 R0, RZ, RZ, RZ ;  /* 0x000000ffff007224 */ /* 0x00efc600078e00ff */
[----:B------:R-:W-:Y:S05]  /*0430*/  @P2 BRA `(.L_x_8) ;  /* 0x0000000000202947 */ /* 0x000fea0003800000 */
[----:B------:R-:W1:Y:S02]  /*0440*/  LDS R2, [UR8+0x34] ;  /* 0x00003408ff027984 */ /* 0x000e640008000800 */
[----:B-1----:R-:W-:-:S05]  /*0450*/  LOP3.LUT R2, R2, 0x38, RZ, 0xb8, !PT ;  /* 0x0000003802027812 */ /* 0x002fca00078eb8ff */
[----:B------:R1:W-:Y:S01]  /*0460*/  STS [UR8+0x34], R2 ;  /* 0x00003402ff007988 */ /* 0x0003e20008000808 */
[----:B------:R-:W-:Y:S05]  /*0470*/  @P2 BRA `(.L_x_9) ;  /* 0x0000000000202947 */ /* 0x000fea0003800000 */
[----:B-1----:R-:W1:Y:S01]  /*0480*/  LDS R2, [UR8+0x8] ;  /* 0x00000808ff027984 */ /* 0x002e620008000800 */
[----:B------:R-:W-:-:S05]  /*0490*/  IMAD.MOV.U32 R5, RZ, RZ, 0x780 ;  /* 0x00000780ff057424 */ /* 0x000fca00078e00ff */
[----:B-1----:R-:W-:-:S05]  /*04a0*/  LOP3.LUT R2, R2, 0x500, R5, 0xd8, !PT ;  /* 0x0000050002027812 */ /* 0x002fca00078ed805 */
[----:B------:R1:W-:Y:S02]  /*04b0*/  STS [UR8+0x8], R2 ;  /* 0x00000802ff007988 */ /* 0x0003e40008000808 */
.L_x_8:
[----:B------:R-:W-:Y:S05]  /*04c0*/  @P2 BRA `(.L_x_10) ;  /* 0x0000000000282947 */ /* 0x000fea0003800000 */
[----:B-1----:R-:W1:Y:S02]  /*04d0*/  LDS R2, [UR8+0x8] ;  /* 0x00000808ff027984 */ /* 0x002e640008000800 */
[----:B-1----:R-:W-:-:S05]  /*04e0*/  LOP3.LUT R2, R2, 0x1800, RZ, 0xb8, !PT ;  /* 0x0000180002027812 */ /* 0x002fca00078eb8ff */
[----:B------:R2:W-:Y:S02]  /*04f0*/  STS [UR8+0x8], R2 ;  /* 0x00000802ff007988 */ /* 0x0005e40008000808 */
.L_x_9:
[----:B------:R-:W-:Y:S05]  /*0500*/  @P2 BREAK B0 ;  /* 0x0000000000002942 */ /* 0x000fea0003800000 */
[----:B------:R-:W-:Y:S05]  /*0510*/  @P2 BRA `(.L_x_11) ;  /* 0x0000000000242947 */ /* 0x000fea0003800000 */
[----:B------:R-:W3:Y:S01]  /*0520*/  LDS R5, [UR8+0x8] ;  /* 0x00000808ff057984 */ /* 0x000ee20008000800 */
[----:B-12---:R-:W-:-:S05]  /*0530*/  IMAD.MOV.U32 R2, RZ, RZ, 0x6000 ;  /* 0x00006000ff027424 */ /* 0x006fca00078e00ff */
[----:B---3--:R-:W-:-:S04]  /*0540*/  LOP3.LUT R2, R5, 0x6000, R2, 0xd8, !PT ;  /* 0x0000600005027812 */ /* 0x008fc800078ed802 */
[----:B------:R-:W-:-:S05]  /*0550*/  LOP3.LUT R2, R2, 0x400000, RZ, 0xb8, !PT ;  /* 0x0040000002027812 */ /* 0x000fca00078eb8ff */
[----:B------:R2:W-:Y:S02]  /*0560*/  STS [UR8+0x8], R2 ;  /* 0x00000802ff007988 */ /* 0x0005e40008000808 */
.L_x_10:
[----:B------:R-:W-:Y:S05]  /*0570*/  BSYNC B0 ;  /* 0x0000000000007941 */ /* 0x000fea0003800000 */
.L_x_7:
[----:B-12---:R-:W1:Y:S02]  /*0580*/  @!P2 LDS R2, [UR8+0x8] ;  /* 0x00000808ff02a984 */ /* 0x006e640008000800 */
[----:B-1----:R-:W-:-:S05]  /*0590*/  @!P2 LOP3.LUT R2, R2, 0x8000, RZ, 0xb8, !PT ;  /* 0x000080000202a812 */ /* 0x002fca00078eb8ff */
[----:B------:R3:W-:Y:S02]  /*05a0*/  @!P2 STS [UR8+0x8], R2 ;  /* 0x00000802ff00a988 */ /* 0x0007e40008000808 */
.L_x_11:
[----:B------:R-:W-:Y:S05]  /*05b0*/  BSYNC B1 ;  /* 0x0000000000017941 */ /* 0x000fea0003800000 */
.L_x_6:
[----:B------:R-:W-:Y:S05]  /*05c0*/  WARPSYNC.ALL ;  /* 0x0000000000007948 */ /* 0x000fea0003800000 */
[----:B------:R-:W-:Y:S05]  /*05d0*/  @P0 BRA `(.L_x_12) ;  /* 0x0000000000280947 */ /* 0x000fea0003800000 */
[----:B-123--:R-:W1:Y:S01]  /*05e0*/  S2R R2, SR_LANEID ;  /* 0x0000000000027919 */ /* 0x00ee620000000000 */
[----:B------:R-:W-:Y:S05]  /*05f0*/  WARPSYNC.ALL ;  /* 0x0000000000007948 */ /* 0x000fea0003800000 */
[----:B-1----:R-:W-:-:S05]  /*0600*/  IMAD.SHL.U32 R2, R2, 0x4, RZ ;  /* 0x0000000402027824 */ /* 0x002fca00078e00ff */
[----:B------:R-:W1:Y:S01]  /*0610*/  LDS R7, [R2+UR8] ;  /* 0x0000000802077984 */ /* 0x000e620008000800 */
[----:B------:R-:W-:-:S05]  /*0620*/  IADD3 R4, P1, R2, UR16, RZ ;  /* 0x0000001002047c10 */ /* 0x000fca000ff3e0ff */
[----:B------:R-:W-:-:S05]  /*0630*/  IMAD.X R5, RZ, RZ, UR17, P1 ;  /* 0x00000011ff057e24 */ /* 0x000fca00088e06ff */
[----:B-1----:R4:W5:Y:S01]  /*0640*/  ATOMG.E.EXCH.STRONG.GPU PT, RZ, [R4], R7 ;  /* 0x0000000704ff73a8 */ /* 0x00296200041ee100 */
[----:B------:R-:W-:-:S04]  /*0650*/  DEPBAR {5,4,3,2,1,0} ;  /* 0x0000003f0000791a */ /* 0x000fc80000000000 */
[----:B------:R4:W-:Y:S01]  /*0660*/  UTMACCTL.IV [UR16] ;  /* 0x00000000100079b9 */ /* 0x0009e20008000000 */
[----:B------:R-:W-:Y:S01]  /*0670*/  NOP ;  /* 0x0000000000007918 */ /* 0x000fe20000000000 */
.L_x_12:
[----:B------:R-:W-:Y:S05]  /*0680*/  @P0 BRA `(.L_x_13) ;  /* 0x00000000000c0947 */ /* 0x000fea0003800000 */
[----:B------:R0:W-:Y:S01]  /*0690*/  UTMACMDFLUSH ;  /* 0x00000000000079b7 */ /* 0x0001e20000000000 */
[----:B------:R-:W-:Y:S05]  /*06a0*/  @P0 BRA `(.L_x_13) ;  /* 0x0000000000040947 */ /* 0x000fea0003800000 */
[----:B------:R-:W-:-:S04]  /*06b0*/  DEPBAR.LE SB0, 0x0 ;  /* 0x000080000000791a */ /* 0x000fc80000000000 */
.L_x_13:
[----:B------:R-:W-:Y:S05]  /*06c0*/  WARPSYNC.ALL ;  /* 0x0000000000007948 */ /* 0x000fea0003800000 */
[----:B-----5:R-:W-:Y:S06]  /*06d0*/  BAR.SYNC.DEFER_BLOCKING 0x0 ;  /* 0x0000000000007b1d */ /* 0x020fec0000010000 */
[----:B------:R-:W-:Y:S02]  /*06e0*/  BSSY B1, `(.L_x_14) ;  /* 0x000000b000017945 */ /* 0x000fe40003800000 */
[----:B------:R-:W-:Y:S06]  /*06f0*/  BAR.SYNC.DEFER_BLOCKING 0x0 ;  /* 0x0000000000007b1d */ /* 0x000fec0000010000 */
[----:B------:R1:W-:Y:S01]  /*0700*/  @!P0 STS [R12], RZ ;  /* 0x000000ff0c008388 */ /* 0x0003e20000000800 */
[----:B------:R-:W-:Y:S01]  /*0710*/  NOP ;  /* 0x0000000000007918 */ /* 0x000fe20000000000 */
[----:B------:R-:W-:Y:S05]  /*0720*/  @P2 BRA `(.L_x_15) ;  /* 0x0000000000182947 */ /* 0x000fea0003800000 */
[----:B-123--:R-:W1:Y:S01]  /*0730*/  LDS R2, [UR8+0x8] ;  /* 0x00000808ff027984 */ /* 0x00ee620008000800 */
[----:B------:R-:W2:Y:S01]  /*0740*/  LDC.64 R10, c[0x0][0x218] ;  /* 0x00008600ff0a7b82 */ /* 0x000ea20000000a00 */
[----:B----4-:R-:W-:Y:S02]  /*0750*/  IMAD.MOV.U32 R5, RZ, RZ, 0x70 ;  /* 0x00000070ff057424 */ /* 0x010fe400078e00ff */
[----:B--2---:R2:W-:Y:S03]  /*0760*/  STS.64 [UR8], R10 ;  /* 0x0000000aff007988 */ /* 0x0045e60008000a08 */
[----:B-1----:R-:W-:-:S05]  /*0770*/  LOP3.LUT R2, R2, 0x10, R5, 0xd8, !PT ;  /* 0x0000001002027812 */ /* 0x002fca00078ed805 */
[----:B------:R2:W-:Y:S02]  /*0780*/  STS [UR8+0x8], R2 ;  /* 0x00000802ff007988 */ /* 0x0005e40008000808 */
.L_x_15:
[----:B----4-:R-:W-:Y:S05]  /*0790*/  BSYNC B1 ;  /* 0x0000000000017941 */ /* 0x010fea0003800000 */
.L_x_14:
[----:B------:R-:W-:Y:S04]  /*07a0*/  BSSY B2, `(.L_x_16) ;  /* 0x000000f000027945 */ /* 0x000fe80003800000 */
[----:B------:R-:W-:Y:S04]  /*07b0*/  BSSY B1, `(.L_x_17) ;  /* 0x000000c000017945 */ /* 0x000fe80003800000 */
[----:B------:R-:W-:Y:S05]  /*07c0*/  @P2 BRA `(.L_x_18) ;  /* 0x0000000000282947 */ /* 0x000fea0003800000 */
[----:B-123--:R-:W1:Y:S01]  /*07d0*/  LDS R2, [UR8+0x34] ;  /* 0x00003408ff027984 */ /* 0x00ee620008000800 */
[----:B------:R-:W-:Y:S01]  /*07e0*/  IMAD.MOV.U32 R5, RZ, RZ, 0x3f000000 ;  /* 0x3f000000ff057424 */ /* 0x000fe200078e00ff */
[----:B------:R-:W-:Y:S05]  /*07f0*/  @P2 BREAK B1 ;  /* 0x0000000000012942 */ /* 0x000fea0003800000 */
[----:B-1----:R-:W-:-:S05]  /*0800*/  LOP3.LUT R2, R2, 0xff000000, R5, 0xb8, !PT ;  /* 0xff00000002027812 */ /* 0x002fca00078eb805 */
[----:B------:R1:W-:Y:S01]  /*0810*/  STS [UR8+0x34], R2 ;  /* 0x00003402ff007988 */ /* 0x0003e20008000808 */
[----:B------:R-:W-:Y:S05]  /*0820*/  @P2 BRA `(.L_x_19) ;  /* 0x0000000000182947 */ /* 0x000fea0003800000 */
[----:B------:R-:W2:Y:S01]  /*0830*/  LDS R5, [UR8+0x38] ;  /* 0x00003808ff057984 */ /* 0x000ea20008000800 */
[----:B-1----:R-:W-:-:S05]  /*0840*/  IMAD.MOV.U32 R2, RZ, RZ, 0xff ;  /* 0x000000ffff027424 */ /* 0x002fca00078e00ff */
[----:B--2---:R-:W-:-:S05]  /*0850*/  LOP3.LUT R2, R5, 0xff, R2, 0xb8, !PT ;  /* 0x000000ff05027812 */ /* 0x004fca00078eb802 */
[----:B------:R4:W-:Y:S02]  /*0860*/  STS [UR8+0x38], R2 ;  /* 0x00003802ff007988 */ /* 0x0009e40008000808 */
.L_x_18:
[----:B------:R-:W-:Y:S05]  /*0870*/  BSYNC B1 ;  /* 0x0000000000017941 */ /* 0x000fea0003800000 */
.L_x_17:
[----:B------:R1:W-:Y:S02]  /*0880*/  @!P2 STS [UR8+0x20], R8 ;  /* 0x00002008ff00a988 */ /* 0x0003e40008000808 */
.L_x_19:
[----:B------:R-:W-:Y:S05]  /*0890*/  BSYNC B2 ;  /* 0x0000000000027941 */ /* 0x000fea0003800000 */
.L_x_16:
[----:B------:R-:W-:Y:S05]  /*08a0*/  WARPSYNC.ALL ;  /* 0x0000000000007948 */ /* 0x000fea0003800000 */
[----:B-1234-:R-:W1:Y:S01]  /*08b0*/  LDC R2, c[0x0][0x22c] ;  /* 0x00008b00ff027b82 */ /* 0x01ee620000000800 */
[----:B------:R-:W-:Y:S01]  /*08c0*/  BSSY B2, `(.L_x_20) ;  /* 0x0000010000027945 */ /* 0x000fe20003800000 */
[----:B-1----:R-:W-:-:S05]  /*08d0*/  VIADD R2, R2, 0xffffffff ;  /* 0xffffffff02027836 */ /* 0x002fca0000000000 */
[----:B------:R1:W-:Y:S01]  /*08e0*/  @!P2 STS [UR8+0x24], R2 ;  /* 0x00002402ff00a988 */ /* 0x0003e20008000808 */
[----:B------:R-:W-:Y:S05]  /*08f0*/  @P2 BRA `(.L_x_21) ;  /* 0x0000000000302947 */ /* 0x000fea0003800000 */
[----:B------:R-:W2:Y:S01]  /*0900*/  LDS R5, [UR8+0x34] ;  /* 0x00003408ff057984 */ /* 0x000ea20008000800 */
[----:B------:R-:W3:Y:S03]  /*0910*/  LDC.64 R10, c[0x0][0x240] ;  /* 0x00009000ff0a7b82 */ /* 0x000ee60000000a00 */
[----:B------:R-:W4:Y:S01]  /*0920*/  LDS R4, [UR8+0x1c] ;  /* 0x00001c08ff047984 */ /* 0x000f220008000800 */
[C---:B---3--:R-:W-:Y:S01]  /*0930*/  SHF.L.U64.HI R8, R10.reuse, 0x1, R11 ;  /* 0x000000010a087819 */ /* 0x048fe2000001020b */
[----:B------:R-:W-:-:S03]  /*0940*/  IMAD.SHL.U32 R7, R10, 0x2, RZ ;  /* 0x000000020a077824 */ /* 0x000fc600078e00ff */
[--C-:B------:R-:W-:Y:S02]  /*0950*/  SHF.R.U32.HI R9, RZ, 0x4, R8.reuse ;  /* 0x00000004ff097819 */ /* 0x100fe40000011608 */
[----:B------:R-:W-:-:S05]  /*0960*/  SHF.R.U64 R7, R7, 0x4, R8 ;  /* 0x0000000407077819 */ /* 0x000fca0000001208 */
[----:B------:R3:W-:Y:S01]  /*0970*/  STS [UR8+0xc], R7 ;  /* 0x00000c07ff007988 */ /* 0x0007e20008000808 */
[----:B--2---:R-:W-:Y:S02]  /*0980*/  LOP3.LUT R5, R5, 0x7, RZ, 0xb8, !PT ;  /* 0x0000000705057812 */ /* 0x004fe400078eb8ff */
[----:B----4-:R-:W-:-:S03]  /*0990*/  LOP3.LUT R4, R4, 0xf, R9, 0xb8, !PT ;  /* 0x0000000f04047812 */ /* 0x010fc600078eb809 */
[----:B------:R3:W-:Y:S04]  /*09a0*/  STS [UR8+0x34], R5 ;  /* 0x00003405ff007988 */ /* 0x0007e80008000808 */
[----:B------:R3:W-:Y:S02]  /*09b0*/  STS [UR8+0x1c], R4 ;  /* 0x00001c04ff007988 */ /* 0x0007e40008000808 */
.L_x_21:
[----:B------:R-:W-:Y:S05]  /*09c0*/  BSYNC B2 ;  /* 0x0000000000027941 */ /* 0x000fea0003800000 */
.L_x_20:
[----:B------:R-:W-:Y:S04]  /*09d0*/  BSSY B3, `(.L_x_22) ;  /* 0x000001a000037945 */ /* 0x000fe80003800000 */
[----:B------:R-:W-:Y:S04]  /*09e0*/  BSSY B2, `(.L_x_23) ;  /* 0x0000015000027945 */ /* 0x000fe80003800000 */
[----:B------:R-:W-:Y:S05]  /*09f0*/  @P2 BRA `(.L_x_24) ;  /* 0x0000000000202947 */ /* 0x000fea0003800000 */
[----:B---3--:R-:W2:Y:S02]  /*0a00*/  LDS R4, [UR8+0x34] ;  /* 0x00003408ff047984 */ /* 0x008ea40008000800 */
[----:B--2---:R-:W-:-:S05]  /*0a10*/  LOP3.LUT R4, R4, 0x38, RZ, 0xb8, !PT ;  /* 0x0000003804047812 */ /* 0x004fca00078eb8ff */
[----:B------:R2:W-:Y:S01]  /*0a20*/  STS [UR8+0x34], R4 ;  /* 0x00003404ff007988 */ /* 0x0005e20008000808 */
[----:B------:R-:W-:Y:S05]  /*0a30*/  @P2 BRA `(.L_x_25) ;  /* 0x0000000000202947 */ /* 0x000fea0003800000 */
[----:B--2---:R-:W2:Y:S01]  /*0a40*/  LDS R4, [UR8+0x8] ;  /* 0x00000808ff047984 */ /* 0x004ea20008000800 */
[----:B------:R-:W-:-:S05]  /*0a50*/  IMAD.MOV.U32 R5, RZ, RZ, 0x780 ;  /* 0x00000780ff057424 */ /* 0x000fca00078e00ff */
[----:B--2---:R-:W-:-:S05]  /*0a60*/  LOP3.LUT R4, R4, 0x500, R5, 0xd8, !PT ;  /* 0x0000050004047812 */ /* 0x004fca00078ed805 */
[----:B------:R2:W-:Y:S02]  /*0a70*/  STS [UR8+0x8], R4 ;  /* 0x00000804ff007988 */ /* 0x0005e40008000808 */
.L_x_24:
[----:B------:R-:W-:Y:S05]  /*0a80*/  @P2 BRA `(.L_x_26) ;  /* 0x0000000000282947 */ /* 0x000fea0003800000 */
[----:B--23--:R-:W2:Y:S02]  /*0a90*/  LDS R4, [UR8+0x8] ;  /* 0x00000808ff047984 */ /* 0x00cea40008000800 */
[----:B--2---:R-:W-:-:S05]  /*0aa0*/  LOP3.LUT R4, R4, 0x1800, RZ, 0xb8, !PT ;  /* 0x0000180004047812 */ /* 0x004fca00078eb8ff */
[----:B------:R3:W-:Y:S02]  /*0ab0*/  STS [UR8+0x8], R4 ;  /* 0x00000804ff007988 */ /* 0x0007e40008000808 */
.L_x_25:
[----:B------:R-:W-:Y:S05]  /*0ac0*/  @P2 BREAK B2 ;  /* 0x0000000000022942 */ /* 0x000fea0003800000 */
[----:B------:R-:W-:Y:S05]  /*0ad0*/  @P2 BRA `(.L_x_27) ;  /* 0x0000000000242947 */ /* 0x000fea0003800000 */
[----:B--23--:R-:W2:Y:S01]  /*0ae0*/  LDS R4, [UR8+0x8] ;  /* 0x00000808ff047984 */ /* 0x00cea20008000800 */
[----:B------:R-:W-:-:S05]  /*0af0*/  IMAD.MOV.U32 R5, RZ, RZ, 0x6000 ;  /* 0x00006000ff057424 */ /* 0x000fca00078e00ff */
[----:B--2---:R-:W-:-:S04]  /*0b00*/  LOP3.LUT R4, R4, 0x6000, R5, 0xd8, !PT ;  /* 0x0000600004047812 */ /* 0x004fc800078ed805 */
[----:B------:R-:W-:-:S05]  /*0b10*/  LOP3.LUT R4, R4, 0x400000, RZ, 0xb8, !PT ;  /* 0x0040000004047812 */ /* 0x000fca00078eb8ff */
[----:B------:R4:W-:Y:S02]  /*0b20*/  STS [UR8+0x8], R4 ;  /* 0x00000804ff007988 */ /* 0x0009e40008000808 */
.L_x_26:
[----:B------:R-:W-:Y:S05]  /*0b30*/  BSYNC B2 ;  /* 0x0000000000027941 */ /* 0x000fea0003800000 */
.L_x_23:
[----:B--234-:R-:W2:Y:S02]  /*0b40*/  @!P2 LDS R4, [UR8+0x8] ;  /* 0x00000808ff04a984 */ /* 0x01cea40008000800 */
[----:B--2---:R-:W-:-:S05]  /*0b50*/  @!P2 LOP3.LUT R4, R4, 0x8000, RZ, 0xb8, !PT ;  /* 0x000080000404a812 */ /* 0x004fca00078eb8ff */
[----:B------:R4:W-:Y:S02]  /*0b60*/  @!P2 STS [UR8+0x8], R4 ;  /* 0x00000804ff00a988 */ /* 0x0009e40008000808 */
.L_x_27:
[----:B------:R-:W-:Y:S05]  /*0b70*/  BSYNC B3 ;  /* 0x0000000000037941 */ /* 0x000fea0003800000 */
.L_x_22:
[----:B------:R-:W-:Y:S05]  /*0b80*/  WARPSYNC.ALL ;  /* 0x0000000000007948 */ /* 0x000fea0003800000 */
[----:B------:R-:W-:-:S04]  /*0b90*/  UIADD3 UR19, UR4, 0x80, URZ ;  /* 0x0000008004137890 */ /* 0x000fc8000fffe03f */
[----:B------:R-:W-:-:S04]  /*0ba0*/  UIADD3 UR18, UP0, UR19, UR48, URZ ;  /* 0x0000003013127290 */ /* 0x000fc8000ff1e03f */
[----:B------:R-:W-:Y:S01]  /*0bb0*/  ULEA.HI.X.SX32 UR19, UR19, UR49, 0x1, UP0 ;  /* 0x0000003113137291 */ /* 0x000fe200080f0e3f */
[----:B------:R-:W-:Y:S11]  /*0bc0*/  @P0 BRA `(.L_x_28) ;  /* 0x0000000000280947 */ /* 0x000ff60003800000 */
[----:B--234-:R-:W2:Y:S01]  /*0bd0*/  S2R R4, SR_LANEID ;  /* 0x0000000000047919 */ /* 0x01cea20000000000 */
[----:B------:R-:W-:Y:S05]  /*0be0*/  WARPSYNC.ALL ;  /* 0x0000000000007948 */ /* 0x000fea0003800000 */
[----:B--2---:R-:W-:-:S05]  /*0bf0*/  IMAD.SHL.U32 R8, R4, 0x4, RZ ;  /* 0x0000000404087824 */ /* 0x004fca00078e00ff */
[----:B------:R-:W2:Y:S01]  /*0c00*/  LDS R7, [R8+UR8] ;  /* 0x0000000808077984 */ /* 0x000ea20008000800 */
[----:B------:R-:W-:-:S05]  /*0c10*/  IADD3 R4, P1, R8, UR18, RZ ;  /* 0x0000001208047c10 */ /* 0x000fca000ff3e0ff */
[----:B------:R-:W-:-:S05]  /*0c20*/  IMAD.X R5, RZ, RZ, UR19, P1 ;  /* 0x00000013ff057e24 */ /* 0x000fca00088e06ff */
[----:B--2---:R2:W5:Y:S01]  /*0c30*/  ATOMG.E.EXCH.STRONG.GPU PT, RZ, [R4], R7 ;  /* 0x0000000704ff73a8 */ /* 0x00456200041ee100 */
[----:B------:R-:W-:-:S04]  /*0c40*/  DEPBAR {5,4,3,2,1,0} ;  /* 0x0000003f0000791a */ /* 0x000fc80000000000 */
[----:B------:R2:W-:Y:S01]  /*0c50*/  UTMACCTL.IV [UR18] ;  /* 0x00000000120079b9 */ /* 0x0005e20008000000 */
[----:B------:R-:W-:Y:S01]  /*0c60*/  NOP ;  /* 0x0000000000007918 */ /* 0x000fe20000000000 */
.L_x_28:
[----:B------:R-:W-:Y:S05]  /*0c70*/  @P0 BRA `(.L_x_29) ;  /* 0x00000000000c0947 */ /* 0x000fea0003800000 */
[----:B------:R0:W-:Y:S01]  /*0c80*/  UTMACMDFLUSH ;  /* 0x00000000000079b7 */ /* 0x0001e20000000000 */
[----:B------:R-:W-:Y:S05]  /*0c90*/  @P0 BRA `(.L_x_29) ;  /* 0x0000000000040947 */ /* 0x000fea0003800000 */
[----:B------:R-:W-:-:S04]  /*0ca0*/  DEPBAR.LE SB0, 0x0 ;  /* 0x000080000000791a */ /* 0x000fc80000000000 */
.L_x_29:
[----:B------:R-:W-:Y:S05]  /*0cb0*/  WARPSYNC.ALL ;  /* 0x0000000000007948 */ /* 0x000fea0003800000 */
[----:B-----5:R-:W-:Y:S06]  /*0cc0*/  BAR.SYNC.DEFER_BLOCKING 0x0 ;  /* 0x0000000000007b1d */ /* 0x020fec0000010000 */
[----:B------:R-:W-:Y:S02]  /*0cd0*/  BSSY B3, `(.L_x_30) ;  /* 0x000000b000037945 */ /* 0x000fe40003800000 */
[----:B------:R-:W-:Y:S06]  /*0ce0*/  BAR.SYNC.DEFER_BLOCKING 0x0 ;  /* 0x0000000000007b1d */ /* 0x000fec0000010000 */
[----:B------:R1:W-:Y:S01]  /*0cf0*/  @!P0 STS [R12], RZ ;  /* 0x000000ff0c008388 */ /* 0x0003e20000000800 */
[----:B------:R-:W-:Y:S01]  /*0d00*/  NOP ;  /* 0x0000000000007918 */ /* 0x000fe20000000000 */
[----:B------:R-:W-:Y:S05]  /*0d10*/  @P2 BRA `(.L_x_31) ;  /* 0x0000000000182947 */ /* 0x000fea0003800000 */
[----:B--234-:R-:W2:Y:S01]  /*0d20*/  LDS R4, [UR8+0x8] ;  /* 0x00000808ff047984 */ /* 0x01cea20008000800 */
[----:B------:R-:W3:Y:S01]  /*0d30*/  LDC.64 R8, c[0x0][0x220] ;  /* 0x00008800ff087b82 */ /* 0x000ee20000000a00 */
[----:B------:R-:W-:Y:S02]  /*0d40*/  IMAD.MOV.U32 R5, RZ, RZ, 0x70 ;  /* 0x00000070ff057424 */ /* 0x000fe400078e00ff */
[----:B---3--:R3:W-:Y:S03]  /*0d50*/  STS.64 [UR8], R8 ;  /* 0x00000008ff007988 */ /* 0x0087e60008000a08 */
[----:B--2---:R-:W-:-:S05]  /*0d60*/  LOP3.LUT R4, R4, 0x10, R5, 0xd8, !PT ;  /* 0x0000001004047812 */ /* 0x004fca00078ed805 */
[----:B------:R3:W-:Y:S02]  /*0d70*/  STS [UR8+0x8], R4 ;  /* 0x00000804ff007988 */ /* 0x0007e40008000808 */
.L_x_31:
[----:B--2---:R-:W-:Y:S05]  /*0d80*/  BSYNC B3 ;  /* 0x0000000000037941 */ /* 0x004fea0003800000 */
.L_x_30:
[----:B------:R-:W-:Y:S04]  /*0d90*/  BSSY B4, `(.L_x_32) ;  /* 0x0000011000047945 */ /* 0x000fe80003800000 */
[----:B------:R-:W-:Y:S04]  /*0da0*/  BSSY B3, `(.L_x_33) ;  /* 0x000000e000037945 */ /* 0x000fe80003800000 */
[----:B------:R-:W-:Y:S05]  /*0db0*/  @P2 BRA `(.L_x_34) ;  /* 0x0000000000242947 */ /* 0x000fea0003800000 */
[----:B---34-:R-:W2:Y:S01]  /*0dc0*/  LDS R4, [UR8+0x34] ;  /* 0x00003408ff047984 */ /* 0x018ea20008000800 */
[----:B------:R-:W-:-:S05]  /*0dd0*/  IMAD.MOV.U32 R5, RZ, RZ, 0x3f000000 ;  /* 0x3f000000ff057424 */ /* 0x000fca00078e00ff */
[----:B--2---:R-:W-:-:S05]  /*0de0*/  LOP3.LUT R4, R4, 0xff000000, R5, 0xb8, !PT ;  /* 0xff00000004047812 */ /* 0x004fca00078eb805 */
[----:B------:R2:W-:Y:S01]  /*0df0*/  STS [UR8+0x34], R4 ;  /* 0x00003404ff007988 */ /* 0x0005e20008000808 */
[----:B------:R-:W-:Y:S05]  /*0e00*/  @P2 BRA `(.L_x_35) ;  /* 0x00000000001c2947 */ /* 0x000fea0003800000 */
[----:B--2---:R-:W2:Y:S01]  /*0e10*/  LDS R4, [UR8+0x38] ;  /* 0x00003808ff047984 */ /* 0x004ea20008000800 */
[----:B------:R-:W-:-:S05]  /*0e20*/  IMAD.MOV.U32 R5, RZ, RZ, 0x7f ;  /* 0x0000007fff057424 */ /* 0x000fca00078e00ff */
[----:B--2---:R-:W-:-:S05]  /*0e30*/  LOP3.LUT R4, R4, 0xff, R5, 0xb8, !PT ;  /* 0x000000ff04047812 */ /* 0x004fca00078eb805 */
[----:B------:R2:W-:Y:S02]  /*0e40*/  STS [UR8+0x38], R4 ;  /* 0x00003804ff007988 */ /* 0x0005e40008000808 */
.L_x_34:
[----:B------:R-:W-:Y:S05]  /*0e50*/  @P2 BREAK B3 ;  /* 0x0000000000032942 */ /* 0x000fea0003800000 */
[----:B------:R-:W-:Y:S05]  /*0e60*/  @P2 BRA `(.L_x_36) ;  /* 0x00000000000c2947 */ /* 0x000fea0003800000 */
[----:B------:R1:W-:Y:S02]  /*0e70*/  STS [UR8+0x20], R2 ;  /* 0x00002002ff007988 */ /* 0x0003e40008000808 */
.L_x_35:
[----:B------:R-:W-:Y:S05]  /*0e80*/  BSYNC B3 ;  /* 0x0000000000037941 */ /* 0x000fea0003800000 */
.L_x_33:
[----:B------:R1:W-:Y:S02]  /*0e90*/  @!P2 STS [UR8+0x24], R6 ;  /* 0x00002406ff00a988 */ /* 0x0003e40008000808 */
.L_x_36:
[----:B------:R-:W-:Y:S05]  /*0ea0*/  BSYNC B4 ;  /* 0x0000000000047941 */ /* 0x000fea0003800000 */
.L_x_32:
[----:B------:R-:W-:Y:S05]  /*0eb0*/  WARPSYNC.ALL ;  /* 0x0000000000007948 */ /* 0x000fea0003800000 */
[----:B------:R-:W-:Y:S04]  /*0ec0*/  BSSY B4, `(.L_x_37) ;  /* 0x000000e000047945 */ /* 0x000fe80003800000 */
[----:B------:R-:W-:Y:S05]  /*0ed0*/  @P2 BRA `(.L_x_38) ;  /* 0x0000000000302947 */ /* 0x000fea0003800000 */
[----:B--234-:R-:W2:Y:S01]  /*0ee0*/  LDS R4, [UR8+0x34] ;  /* 0x00003408ff047984 */ /* 0x01cea20008000800 */
[----:B------:R-:W3:Y:S03]  /*0ef0*/  LDC.64 R8, c[0x0][0x248] ;  /* 0x00009200ff087b82 */ /* 0x000ee60000000a00 */
[----:B-1----:R-:W1:Y:S01]  /*0f00*/  LDS R2, [UR8+0x1c] ;  /* 0x00001c08ff027984 */ /* 0x002e620008000800 */
[C---:B---3--:R-:W-:Y:S01]  /*0f10*/  SHF.L.U64.HI R6, R8.reuse, 0x1, R9 ;  /* 0x0000000108067819 */ /* 0x048fe20000010209 */
[----:B------:R-:W-:-:S03]  /*0f20*/  IMAD.SHL.U32 R5, R8, 0x2, RZ ;  /* 0x0000000208057824 */ /* 0x000fc600078e00ff */
[--C-:B------:R-:W-:Y:S02]  /*0f30*/  SHF.R.U32.HI R7, RZ, 0x4, R6.reuse ;  /* 0x00000004ff077819 */ /* 0x100fe40000011606 */
[----:B------:R-:W-:-:S05]  /*0f40*/  SHF.R.U64 R5, R5, 0x4, R6 ;  /* 0x0000000405057819 */ /* 0x000fca0000001206 */
[----:B------:R3:W-:Y:S01]  /*0f50*/  STS [UR8+0xc], R5 ;  /* 0x00000c05ff007988 */ /* 0x0007e20008000808 */
[----:B--2---:R-:W-:Y:S02]  /*0f60*/  LOP3.LUT R4, R4, 0x7, RZ, 0xb8, !PT ;  /* 0x0000000704047812 */ /* 0x004fe400078eb8ff */
[----:B-1----:R-:W-:-:S03]  /*0f70*/  LOP3.LUT R2, R2, 0xf, R7, 0xb8, !PT ;  /* 0x0000000f02027812 */ /* 0x002fc600078eb807 */
[----:B------:R3:W-:Y:S04]  /*0f80*/  STS [UR8+0x34], R4 ;  /* 0x00003404ff007988 */ /* 0x0007e80008000808 */
[----:B------:R3:W-:Y:S02]  /*0f90*/  STS [UR8+0x1c], R2 ;  /* 0x00001c02ff007988 */ /* 0x0007e40008000808 */
.L_x_38:
[----:B------:R-:W-:Y:S05]  /*0fa0*/  BSYNC B4 ;  /* 0x0000000000047941 */ /* 0x000fea0003800000 */
.L_x_37:
[----:B------:R-:W-:Y:S04]  /*0fb0*/  BSSY B4, `(.L_x_39) ;  /* 0x000001a000047945 */ /* 0x000fe80003800000 */
[----:B------:R-:W-:Y:S04]  /*0fc0*/  BSSY B5, `(.L_x_40) ;  /* 0x0000015000057945 */ /* 0x000fe80003800000 */
[----:B------:R-:W-:Y:S05]  /*0fd0*/  @P2 BRA `(.L_x_41) ;  /* 0x0000000000202947 */ /* 0x000fea0003800000 */
[----:B-1-3--:R-:W1:Y:S02]  /*0fe0*/  LDS R2, [UR8+0x34] ;  /* 0x00003408ff027984 */ /* 0x00ae640008000800 */
[----:B-1----:R-:W-:-:S05]  /*0ff0*/  LOP3.LUT R2, R2, 0x38, RZ, 0xb8, !PT ;  /* 0x0000003802027812 */ /* 0x002fca00078eb8ff */
[----:B------:R1:W-:Y:S01]  /*1000*/  STS [UR8+0x34], R2 ;  /* 0x00003402ff007988 */ /* 0x0003e20008000808 */
[----:B------:R-:W-:Y:S05]  /*1010*/  @P2 BRA `(.L_x_42) ;  /* 0x0000000000202947 */ /* 0x000fea0003800000 */
[----:B-1----:R-:W1:Y:S01]  /*1020*/  LDS R2, [UR8+0x8] ;  /* 0x00000808ff027984 */ /* 0x002e620008000800 */
[----:B------:R-:W-:-:S05]  /*1030*/  IMAD.MOV.U32 R5, RZ, RZ, 0x780 ;  /* 0x00000780ff057424 */ /* 0x000fca00078e00ff */
[----:B-1----:R-:W-:-:S05]  /*1040*/  LOP3.LUT R2, R2, 0x500, R5, 0xd8, !PT ;  /* 0x0000050002027812 */ /* 0x002fca00078ed805 */
[----:B------:R1:W-:Y:S02]  /*1050*/  STS [UR8+0x8], R2 ;  /* 0x00000802ff007988 */ /* 0x0003e40008000808 */
.L_x_41:
[----:B------:R-:W-:Y:S05]  /*1060*/  @P2 BRA `(.L_x_43) ;  /* 0x0000000000282947 */ /* 0x000fea0003800000 */
[----:B-1-3--:R-:W1:Y:S02]  /*1070*/  LDS R2, [UR8+0x8] ;  /* 0x00000808ff027984 */ /* 0x00ae640008000800 */
[----:B-1----:R-:W-:-:S05]  /*1080*/  LOP3.LUT R2, R2, 0x1800, RZ, 0xb8, !PT ;  /* 0x0000180002027812 */ /* 0x002fca00078eb8ff */
[----:B------:R3:W-:Y:S02]  /*1090*/  STS [UR8+0x8], R2 ;  /* 0x00000802ff007988 */ /* 0x0007e40008000808 */
.L_x_42:
[----:B------:R-:W-:Y:S05]  /*10a0*/  @P2 BREAK B5 ;  /* 0x0000000000052942 */ /* 0x000fea0003800000 */
[----:B------:R-:W-:Y:S05]  /*10b0*/  @P2 BRA `(.L_x_44) ;  /* 0x0000000000242947 */ /* 0x000fea0003800000 */
[----:B-1-3--:R-:W1:Y:S01]  /*10c0*/  LDS R2, [UR8+0x8] ;  /* 0x00000808ff027984 */ /* 0x00ae620008000800 */
[----:B------:R-:W-:-:S05]  /*10d0*/  IMAD.MOV.U32 R5, RZ, RZ, 0x6000 ;  /* 0x00006000ff057424 */ /* 0x000fca00078e00ff */
[----:B-1----:R-:W-:-:S04]  /*10e0*/  LOP3.LUT R2, R2, 0x6000, R5, 0xd8, !PT ;  /* 0x0000600002027812 */ /* 0x002fc800078ed805 */
[----:B------:R-:W-:-:S05]  /*10f0*/  LOP3.LUT R2, R2, 0x400000, RZ, 0xb8, !PT ;  /* 0x0040000002027812 */ /* 0x000fca00078eb8ff */
[----:B------:R1:W-:Y:S02]  /*1100*/  STS [UR8+0x8], R2 ;  /* 0x00000802ff007988 */ /* 0x0003e40008000808 */
.L_x_43:
[----:B------:R-:W-:Y:S05]  /*1110*/  BSYNC B5 ;  /* 0x0000000000057941 */ /* 0x000fea0003800000 */
.L_x_40:
[----:B-1-3--:R-:W1:Y:S02]  /*1120*/  @!P2 LDS R2, [UR8+0x8] ;  /* 0x00000808ff02a984 */ /* 0x00ae640008000800 */
[----:B-1----:R-:W-:-:S05]  /*1130*/  @!P2 LOP3.LUT R2, R2, 0x8000, RZ, 0xb8, !PT ;  /* 0x000080000202a812 */ /* 0x002fca00078eb8ff */
[----:B------:R1:W-:Y:S02]  /*1140*/  @!P2 STS [UR8+0x8], R2 ;  /* 0x00000802ff00a988 */ /* 0x0003e40008000808 */
.L_x_44:
[----:B------:R-:W-:Y:S05]  /*1150*/  BSYNC B4 ;  /* 0x0000000000047941 */ /* 0x000fea0003800000 */
.L_x_39:
[----:B------:R-:W-:Y:S05]  /*1160*/  WARPSYNC.ALL ;  /* 0x0000000000007948 */ /* 0x000fea0003800000 */
[----:B------:R1:W-:Y:S01]  /*1170*/  STL [R1], RZ ;  /* 0x000000ff01007387 */ /* 0x0003e20000100800 */
[----:B------:R-:W-:Y:S01]  /*1180*/  UIADD3 UR4, UR4, 0x100, URZ ;  /* 0x0000010004047890 */ /* 0x000fe2000fffe03f */
[----:B------:R-:W-:Y:S02]  /*1190*/  ISETP.GE.AND P1, PT, R13, 0x1, PT ;  /* 0x000000010d00780c */ /* 0x000fe40003f26270 */
[----:B------:R-:W-:Y:S01]  /*11a0*/  CS2R R24, SRZ ;  /* 0x0000000000187805 */ /* 0x000fe2000001ff00 */
[----:B------:R1:W-:Y:S01]  /*11b0*/  STL [R1+0x4], RZ ;  /* 0x000004ff01007387 */ /* 0x0003e20000100800 */
[----:B------:R-:W-:Y:S01]  /*11c0*/  UIADD3 UR48, UP0, UR4, UR48, URZ ;  /* 0x0000003004307290 */ /* 0x000fe2000ff1e03f */
[----:B------:R-:W-:-:S02]  /*11d0*/  CS2R R26, SRZ ;  /* 0x00000000001a7805 */ /* 0x000fc4000001ff00 */
[----:B------:R-:W-:Y:S01]  /*11e0*/  CS2R R28, SRZ ;  /* 0x00000000001c7805 */ /* 0x000fe2000001ff00 */
[----:B------:R1:W-:Y:S01]  /*11f0*/  STL [R1+0x8], RZ ;  /* 0x000008ff01007387 */ /* 0x0003e20000100800 */
[----:B------:R-:W-:Y:S01]  /*1200*/  ULEA.HI.X.SX32 UR49, UR4, UR49, 0x1, UP0 ;  /* 0x0000003104317291 */ /* 0x000fe200080f0e3f */
[----:B------:R-:W-:Y:S02]  /*1210*/  CS2R R30, SRZ ;  /* 0x00000000001e7805 */ /* 0x000fe4000001ff00 */
[----:B------:R-:W-:Y:S01]  /*1220*/  CS2R R32, SRZ ;  /* 0x0000000000207805 */ /* 0x000fe2000001ff00 */
[----:B------:R1:W-:Y:S01]  /*1230*/  STL [R1+0xc], RZ ;  /* 0x00000cff01007387 */ /* 0x0003e20000100800 */
[----:B------:R-:W-:Y:S02]  /*1240*/  CS2R R34, SRZ ;  /* 0x0000000000227805 */ /* 0x000fe4000001ff00 */
[----:B------:R-:W-:Y:S02]  /*1250*/  CS2R R36, SRZ ;  /* 0x0000000000247805 */ /* 0x000fe4000001ff00 */
[----:B------:R-:W-:Y:S01]  /*1260*/  CS2R R38, SRZ ;  /* 0x0000000000267805 */ /* 0x000fe2000001ff00 */
[----:B------:R1:W-:Y:S01]  /*1270*/  STL [R1+0x10], RZ ;  /* 0x000010ff01007387 */ /* 0x0003e20000100800 */
[----:B------:R-:W-:-:S02]  /*1280*/  CS2R R40, SRZ ;  /* 0x0000000000287805 */ /* 0x000fc4000001ff00 */
        /* <DEDUP_REMOVED lines=52> */
[----:B------:R-:W-:Y:S01]  /*15d0*/  CS2R R120, SRZ ;  /* 0x0000000000787805 */ /* 0x000fe2000001ff00 */
[----:B------:R1:W-:Y:S04]  /*15e0*/  STL [R1+0x48], RZ ;  /* 0x000048ff01007387 */ /* 0x0003e80000100800 */
        /* <DEDUP_REMOVED lines=108> */
[----:B------:R1:W-:Y:S01]  /*1cb0*/  STL [R1+0x1fc], RZ ;  /* 0x0001fcff01007387 */ /* 0x0003e20000100800 */
[----:B------:R-:W-:Y:S05]  /*1cc0*/  @P0 BRA `(.L_x_45) ;  /* 0x0000000000280947 */ /* 0x000fea0003800000 */
[----:B-1-3--:R-:W1:Y:S01]  /*1cd0*/  S2R R2, SR_LANEID ;  /* 0x0000000000027919 */ /* 0x00ae620000000000 */
[----:B------:R-:W-:Y:S05]  /*1ce0*/  WARPSYNC.ALL ;  /* 0x0000000000007948 */ /* 0x000fea0003800000 */
[----:B-1----:R-:W-:-:S05]  /*1cf0*/  IMAD.SHL.U32 R2, R2, 0x4, RZ ;  /* 0x0000000402027824 */ /* 0x002fca00078e00ff */
[----:B------:R-:W1:Y:S01]  /*1d00*/  LDS R7, [R2+UR8] ;  /* 0x0000000802077984 */ /* 0x000e620008000800 */
[----:B--2-4-:R-:W-:-:S05]  /*1d10*/  IADD3 R4, P3, R2, UR48, RZ ;  /* 0x0000003002047c10 */ /* 0x014fca000ff7e0ff */
[----:B------:R-:W-:-:S05]  /*1d20*/  IMAD.X R5, RZ, RZ, UR49, P3 ;  /* 0x00000031ff057e24 */ /* 0x000fca00098e06ff */
[----:B-1----:R1:W5:Y:S01]  /*1d30*/  ATOMG.E.EXCH.STRONG.GPU PT, RZ, [R4], R7 ;  /* 0x0000000704ff73a8 */ /* 0x00236200041ee100 */
[----:B------:R-:W-:-:S04]  /*1d40*/  DEPBAR {5,4,3,2,1,0} ;  /* 0x0000003f0000791a */ /* 0x000fc80000000000 */
[----:B------:R1:W-:Y:S01]  /*1d50*/  UTMACCTL.IV [UR48] ;  /* 0x00000000300079b9 */ /* 0x0003e20008000000 */
[----:B------:R-:W-:Y:S01]  /*1d60*/  NOP ;  /* 0x0000000000007918 */ /* 0x000fe20000000000 */
.L_x_45:
[----:B------:R-:W-:Y:S05]  /*1d70*/  @P0 BRA `(.L_x_46) ;  /* 0x00000000000c0947 */ /* 0x000fea0003800000 */
[----:B------:R0:W-:Y:S01]  /*1d80*/  UTMACMDFLUSH ;  /* 0x00000000000079b7 */ /* 0x0001e20000000000 */
[----:B------:R-:W-:Y:S05]  /*1d90*/  @P0 BRA `(.L_x_46) ;  /* 0x0000000000040947 */ /* 0x000fea0003800000 */
[----:B------:R-:W-:-:S04]  /*1da0*/  DEPBAR.LE SB0, 0x0 ;  /* 0x000080000000791a */ /* 0x000fc80000000000 */
.L_x_46:
[----:B------:R-:W-:Y:S05]  /*1db0*/  WARPSYNC.ALL ;  /* 0x0000000000007948 */ /* 0x000fea0003800000 */
[----:B-----5:R-:W-:Y:S01]  /*1dc0*/  BAR.SYNC.DEFER_BLOCKING 0x0 ;  /* 0x0000000000007b1d */ /* 0x020fe20000010000 */
[----:B------:R-:W-:Y:S01]  /*1dd0*/  USHF.L.U32 UR11, UR50, 0x8, URZ ;  /* 0x00000008320b7899 */ /* 0x000fe2000800063f */
[----:B------:R-:W-:Y:S01]  /*1de0*/  CS2R R122, SRZ ;  /* 0x00000000007a7805 */ /* 0x000fe2000001ff00 */
[----:B------:R-:W-:Y:S01]  /*1df0*/  USHF.L.U32 UR23, UR51, 0x7, URZ ;  /* 0x0000000733177899 */ /* 0x000fe2000800063f */
[----:B------:R-:W-:Y:S02]  /*1e00*/  CS2R R124, SRZ ;  /* 0x00000000007c7805 */ /* 0x000fe4000001ff00 */
[----:B------:R-:W-:Y:S01]  /*1e10*/  CS2R R126, SRZ ;  /* 0x00000000007e7805 */ /* 0x000fe2000001ff00 */
[----:B------:R-:W-:Y:S01]  /*1e20*/  VOTEU.ALL UP0, P2 ;  /* 0x00000000003f7886 */ /* 0x000fe20001000000 */
[----:B------:R-:W-:Y:S01]  /*1e30*/  UMOV UR4, 0x1 ;  /* 0x0000000100047882 */ /* 0x000fe20000000000 */
[----:B------:R-:W-:-:S02]  /*1e40*/  CS2R R128, SRZ ;  /* 0x0000000000807805 */ /* 0x000fc4000001ff00 */
[----:B------:R-:W-:Y:S02]  /*1e50*/  CS2R R130, SRZ ;  /* 0x0000000000827805 */ /* 0x000fe4000001ff00 */
[----:B------:R-:W-:Y:S01]  /*1e60*/  CS2R R132, SRZ ;  /* 0x0000000000847805 */ /* 0x000fe2000001ff00 */
[----:B------:R-:W-:-:S04]  /*1e70*/  @!UP0 UIADD3 UR4, -UR4, 0x100000, URZ ;  /* 0x0010000004048890 */ /* 0x000fc8000fffe13f */
[----:B------:R-:W-:Y:S02]  /*1e80*/  @!UP0 USHF.L.U32 UR5, UR4, 0xb, URZ ;  /* 0x0000000b04058899 */ /* 0x000fe4000800063f */
[----:B------:R-:W-:Y:S01]  /*1e90*/  @!UP0 USHF.L.U32 UR4, UR4, 0x1, URZ ;  /* 0x0000000104048899 */ /* 0x000fe2000800063f */
[----:B------:R-:W-:Y:S01]  /*1ea0*/  CS2R R134, SRZ ;  /* 0x0000000000867805 */ /* 0x000fe2000001ff00 */
[----:B------:R-:W-:Y:S01]  /*1eb0*/  VOTEU.ALL UP0, P2 ;  /* 0x00000000003f7886 */ /* 0x000fe20001000000 */
[----:B------:R-:W-:Y:S02]  /*1ec0*/  CS2R R136, SRZ ;  /* 0x0000000000887805 */ /* 0x000fe4000001ff00 */
[----:B------:R-:W-:Y:S02]  /*1ed0*/  CS2R R138, SRZ ;  /* 0x00000000008a7805 */ /* 0x000fe4000001ff00 */
[----:B------:R-:W-:Y:S02]  /*1ee0*/  CS2R R140, SRZ ;  /* 0x00000000008c7805 */ /* 0x000fe4000001ff00 */
[----:B------:R-:W-:-:S02]  /*1ef0*/  CS2R R142, SRZ ;  /* 0x00000000008e7805 */ /* 0x000fc4000001ff00 */
[----:B------:R-:W-:Y:S02]  /*1f00*/  CS2R R144, SRZ ;  /* 0x0000000000907805 */ /* 0x000fe4000001ff00 */
[----:B------:R-:W-:Y:S02]  /*1f10*/  CS2R R146, SRZ ;  /* 0x0000000000927805 */ /* 0x000fe4000001ff00 */
[----:B------:R-:W-:Y:S02]  /*1f20*/  CS2R R148, SRZ ;  /* 0x0000000000947805 */ /* 0x000fe4000001ff00 */
[----:B------:R-:W-:Y:S01]  /*1f30*/  CS2R R150, SRZ ;  /* 0x0000000000967805 */ /* 0x000fe2000001ff00 */
[----:B------:R-:W2:Y:S02]  /*1f40*/  FENCE.VIEW.ASYNC.S ;  /* 0x00000000000073c6 */ /* 0x000ea40000000000 */
[----:B--2---:R2:W1:Y:S01]  /*1f50*/  @!UP0 SYNCS.EXCH.64 URZ, [UR8+0xc000], UR4 ;  /* 0x00c00004083f85b2 */ /* 0x0044620008000100 */
[----:B------:R-:W-:Y:S05]  /*1f60*/  @!P1 BRA `(.L_x_47) ;  /* 0x0000001800ec9947 */ /* 0x000fea0003800000 */
[----:B------:R1:W-:Y:S01]  /*1f70*/  STL [R1], RZ ;  /* 0x000000ff01007387 */ /* 0x0003e20000100800 */
[----:B------:R-:W-:Y:S01]  /*1f80*/  UIADD3 UR6, UR8, 0x8000, URZ ;  /* 0x0000800008067890 */ /* 0x000fe2000fffe03f */
[----:B------:R-:W-:Y:S01]  /*1f90*/  CS2R R24, SRZ ;  /* 0x0000000000187805 */ /* 0x000fe2000001ff00 */
[----:B------:R-:W-:Y:S01]  /*1fa0*/  USHF.R.U32.HI UR14, URZ, 0x4, UR8 ;  /* 0x000000043f0e7899 */ /* 0x000fe20008011608 */
[----:B------:R1:W-:Y:S01]  /*1fb0*/  STL [R1+0x4], RZ ;  /* 0x000004ff01007387 */ /* 0x0003e20000100800 */
[----:B------:R-:W-:Y:S01]  /*1fc0*/  USHF.R.U32.HI UR6, URZ, 0x4, UR6 ;  /* 0x000000043f067899 */ /* 0x000fe20008011606 */
[----:B------:R-:W-:Y:S01]  /*1fd0*/  CS2R R26, SRZ ;  /* 0x00000000001a7805 */ /* 0x000fe2000001ff00 */
[----:B------:R-:W-:Y:S01]  /*1fe0*/  USGXT.U32 UR14, UR14, 0xe ;  /* 0x0000000e0e0e789a */ /* 0x000fe20008000000 */
[----:B------:R1:W-:Y:S01]  /*1ff0*/  STL [R1+0x8], RZ ;  /* 0x000008ff01007387 */ /* 0x0003e20000100800 */
[----:B------:R-:W-:Y:S01]  /*2000*/  USGXT.U32 UR12, UR6, 0xe ;  /* 0x0000000e060c789a */ /* 0x000fe20008000000 */
[----:B------:R-:W-:Y:S01]  /*2010*/  CS2R R28, SRZ ;  /* 0x00000000001c7805 */ /* 0x000fe2000001ff00 */
[----:B------:R-:W-:Y:S01]  /*2020*/  UIADD3 UR6, UP1, UR14, 0x2, URZ ;  /* 0x000000020e067890 */ /* 0x000fe2000ff3e03f */
[----:B------:R1:W-:Y:S01]  /*2030*/  STL [R1+0xc], RZ ;  /* 0x00000cff01007387 */ /* 0x0003e20000100800 */
[----:B------:R-:W-:Y:S01]  /*2040*/  UIADD3 UR9, UP0, UR12, 0x2, URZ ;  /* 0x000000020c097890 */ /* 0x000fe2000ff1e03f */
[----:B------:R-:W-:Y:S01]  /*2050*/  CS2R R30, SRZ ;  /* 0x00000000001e7805 */ /* 0x000fe2000001ff00 */
[----:B--2---:R-:W-:Y:S01]  /*2060*/  UMOV UR5, URZ ;  /* 0x0000003f00057c82 */ /* 0x004fe20008000000 */
[----:B------:R2:W-:Y:S01]  /*2070*/  STL [R1+0x10], RZ ;  /* 0x000010ff01007387 */ /* 0x0005e20000100800 */
[----:B------:R-:W-:Y:S01]  /*2080*/  UMOV UR4, URZ ;  /* 0x0000003f00047c82 */ /* 0x000fe20008000000 */
[----:B------:R-:W-:Y:S01]  /*2090*/  UIADD3.X UR7, UR5, 0x40000040, URZ, UP1, !UPT ;  /* 0x4000004005077890 */ /* 0x000fe20008ffe43f */
[----:B------:R-:W-:Y:S01]  /*20a0*/  CS2R R32, SRZ ;  /* 0x0000000000207805 */ /* 0x000fe2000001ff00 */
[----:B------:R2:W-:Y:S01]  /*20b0*/  STL [R1+0x14], RZ ;  /* 0x000014ff01007387 */ /* 0x0005e20000100800 */
[----:B------:R-:W-:Y:S01]  /*20c0*/  UIADD3.X UR5, UR4, 0x40000040, URZ, UP0, !UPT ;  /* 0x4000004004057890 */ /* 0x000fe200087fe43f */
[----:B------:R-:W-:-:S02]  /*20d0*/  CS2R R34, SRZ ;  /* 0x0000000000227805 */ /* 0x000fc4000001ff00 */
[----:B------:R-:W-:Y:S01]  /*20e0*/  CS2R R36, SRZ ;  /* 0x0000000000247805 */ /* 0x000fe2000001ff00 */
[----:B------:R2:W-:Y:S01]  /*20f0*/  STL [R1+0x18], RZ ;  /* 0x000018ff01007387 */ /* 0x0005e20000100800 */
[----:B------:R-:W-:Y:S02]  /*2100*/  CS2R R38, SRZ ;  /* 0x0000000000267805 */ /* 0x000fe4000001ff00 */
[----:B------:R-:W-:Y:S02]  /*2110*/  CS2R R40, SRZ ;  /* 0x0000000000287805 */ /* 0x000fe4000001ff00 */
[----:B------:R-:W-:Y:S01]  /*2120*/  CS2R R42, SRZ ;  /* 0x00000000002a7805 */ /* 0x000fe2000001ff00 */
[----:B------:R2:W-:Y:S01]  /*2130*/  STL [R1+0x1c], RZ ;  /* 0x00001cff01007387 */ /* 0x0005e20000100800 */
[----:B------:R-:W-:Y:S02]  /*2140*/  CS2R R44, SRZ ;  /* 0x00000000002c7805 */ /* 0x000fe4000001ff00 */
        /* <DEDUP_REMOVED lines=71> */
[----:B------:R-:W-:Y:S01]  /*25c0*/  UMOV UR4, UR9 ;  /* 0x0000000900047c82 */ /* 0x000fe20008000000 */
[----:B------:R-:W-:Y:S02]  /*25d0*/  UIADD3.64 UR26, UR6, 0x2, URZ ;  /* 0x00000002061a7897 */ /* 0x000fe4000fffe03f */
[----:B------:R2:W-:Y:S01]  /*25e0*/  STL [R1+0x68], RZ ;  /* 0x000068ff01007387 */ /* 0x0005e20000100800 */
[----:B------:R-:W-:-:S02]  /*25f0*/  UIADD3.64 UR30, UR6, 0x4, URZ ;  /* 0x00000004061e7897 */ /* 0x000fc4000fffe03f */
[----:B------:R-:W-:Y:S01]  /*2600*/  UIADD3.64 UR24, UR4, 0x2, URZ ;  /* 0x0000000204187897 */ /* 0x000fe2000fffe03f */
[----:B------:R2:W-:Y:S01]  /*2610*/  STL [R1+0x6c], RZ ;  /* 0x00006cff01007387 */ /* 0x0005e20000100800 */
[----:B------:R-:W-:Y:S02]  /*2620*/  UIADD3.64 UR28, UR4, 0x4, URZ ;  /* 0x00000004041c7897 */ /* 0x000fe4000fffe03f */
[----:B------:R-:W-:Y:S01]  /*2630*/  UIADD3.64 UR32, UR4, 0x1fe, URZ ;  /* 0x000001fe04207897 */ /* 0x000fe2000fffe03f */
[----:B------:R2:W-:Y:S01]  /*2640*/  STL [R1+0x70], RZ ;  /* 0x000070ff01007387 */ /* 0x0005e20000100800 */
[----:B------:R-:W-:Y:S02]  /*2650*/  UIADD3.64 UR36, UR4, 0x200, URZ ;  /* 0x0000020004247897 */ /* 0x000fe4000fffe03f */
[----:B------:R-:W-:Y:S01]  /*2660*/  UIADD3.64 UR40, UR4, 0x202, URZ ;  /* 0x0000020204287897 */ /* 0x000fe2000fffe03f */
[----:B------:R2:W-:Y:S01]  /*2670*/  STL [R1+0x74], RZ ;  /* 0x000074ff01007387 */ /* 0x0005e20000100800 */
[----:B------:R-:W-:Y:S01]  /*2680*/  UIADD3.64 UR44, UR4, 0x204, URZ ;  /* 0x00000204042c7897 */ /* 0x000fe2000fffe03f */
[----:B------:R-:W-:-:S02]  /*2690*/  UMOV UR22, URZ ;  /* 0x0000003f00167c82 */ /* 0x000fc40008000000 */
[----:B------:R2:W-:Y:S01]  /*26a0*/  STL [R1+0x78], RZ ;  /* 0x000078ff01007387 */ /* 0x0005e20000100800 */
[----:B------:R-:W-:-:S03]  /*26b0*/  UMOV UR15, 0x40000040 ;  /* 0x40000040000f7882 */ /* 0x000fc60000000000 */
        /* <DEDUP_REMOVED lines=96> */
[----:B-1----:R2:W-:Y:S02]  /*2cc0*/  STL [R1+0x1fc], RZ ;  /* 0x0001fcff01007387 */ /* 0x0025e40000100800 */
.L_x_49:
[----:B------:R-:W-:Y:S01]  /*2cd0*/  BAR.SYNC.DEFER_BLOCKING 0x0 ;  /* 0x0000000000007b1d */ /* 0x000fe20000010000 */
[----:B------:R-:W-:Y:S01]  /*2ce0*/  ELECT P0, URZ, PT ;  /* 0x00000000003f782f */ /* 0x000fe20003800000 */
[----:B---3--:R-:W-:Y:S01]  /*2cf0*/  @!P2 IMAD.MOV.U32 R2, RZ, RZ, 0xc000 ;  /* 0x0000c000ff02a424 */ /* 0x008fe200078e00ff */
[----:B------:R-:W-:Y:S02]  /*2d00*/  ELECT P1, URZ, PT ;  /* 0x00000000003f782f */ /* 0x000fe40003820000 */
[C---:B------:R-:W-:Y:S01]  /*2d10*/  ISETP.LT.U32.AND P0, PT, R3.reuse, 0x20, P0 ;  /* 0x000000200300780c */ /* 0x040fe20000701070 */
[----:B------:R-:W-:Y:S01]  /*2d20*/  UMOV UR10, UR22 ;  /* 0x00000016000a7c82 */ /* 0x000fe20008000000 */
[----:B------:R-:W-:-:S11]  /*2d30*/  ISETP.LT.U32.AND P1, PT, R3, 0x20, P1 ;  /* 0x000000200300780c */ /* 0x000fd60000f21070 */
[----:B------:R-:W-:Y:S01]  /*2d40*/  VOTEU.ANY UP0, P0 ;  /* 0x00000000003f7886 */ /* 0x000fe20000000100 */
[----:B------:R-:W-:Y:S01]  /*2d50*/  VOTEU.ANY UP2, P0 ;  /* 0x00000000003f7886 */ /* 0x000fe20000040100 */
[----:B------:R-:W-:Y:S01]  /*2d60*/  VOTEU.ANY UP1, P1 ;  /* 0x00000000003f7886 */ /* 0x000fe20000820100 */
[----:B------:R-:W-:Y:S02]  /*2d70*/  VOTEU.ANY UP3, P1 ;  /* 0x00000000003f7886 */ /* 0x000fe40000860100 */
[----:B------:R-:W-:Y:S02]  /*2d80*/  @UP0 UIADD3 UR20, UR8, 0x8000, URZ ;  /* 0x0000800008140890 */ /* 0x000fe4000fffe03f */
[----:B------:R1:W-:Y:S01]  /*2d90*/  @!P2 SYNCS.ARRIVE.TRANS64 RZ, [UR8+0xc000], R2 ;  /* 0x00c00002ffffa9a7 */ /* 0x0003e20008000008 */
[----:B------:R-:W-:Y:S01]  /*2da0*/  @UP0 UIADD3 UR21, UR8, 0xc000, URZ ;  /* 0x0000c00008150890 */ /* 0x000fe2000fffe03f */
[----:B------:R-:W-:Y:S01]  /*2db0*/  @UP0 UMOV UR34, UR16 ;  /* 0x0000001000220c82 */ /* 0x000fe20008000000 */
[----:B------:R-:W-:Y:S01]  /*2dc0*/  @UP0 UMOV UR35, UR17 ;  /* 0x0000001100230c82 */ /* 0x000fe20008000000 */
[----:B------:R-:W-:Y:S01]  /*2dd0*/  BAR.SYNC.DEFER_BLOCKING 0x0 ;  /* 0x0000000000007b1d */ /* 0x000fe20000010000 */
[----:B------:R-:W-:Y:S01]  /*2de0*/  @UP1 UIADD3 UR9, UR8, 0xc000, URZ ;  /* 0x0000c00008091890 */ /* 0x000fe2000fffe03f */
[----:B-1----:R-:W-:-:S04]  /*2df0*/  SHF.L.U32 R2, R0, 0x1f, RZ ;  /* 0x0000001f00027819 */ /* 0x002fc800000006ff */
[----:B------:R-:W-:Y:S01]  /*2e00*/  @UP1 UMOV UR38, UR18 ;  /* 0x0000001200261c82 */ /* 0x000fe20008000000 */
[----:B------:R-:W-:Y:S01]  /*2e10*/  @UP1 UMOV UR39, UR19 ;  /* 0x0000001300271c82 */ /* 0x000fe20008000000 */
[----:B------:R1:W-:Y:S01]  /*2e20*/  @UP2 UTMALDG.2D [UR20], [UR34] ;  /* 0x00000014220025b4 */ /* 0x0003e20008008000 */
[----:B------:R3:W-:Y:S06]  /*2e30*/  MEMBAR.ALL.CTA ;  /* 0x0000000000007992 */ /* 0x0007ec0000008000 */
[----:B---3--:R-:W3:Y:S02]  /*2e40*/  FENCE.VIEW.ASYNC.S ;  /* 0x00000000000073c6 */ /* 0x008ee40000000000 */
[----:B---3--:R-:W-:Y:S06]  /*2e50*/  BAR.SYNC.DEFER_BLOCKING 0x0 ;  /* 0x0000000000007b1d */ /* 0x008fec0000010000 */
[----:B------:R1:W-:Y:S02]  /*2e60*/  @UP3 UTMALDG.2D [UR8], [UR38] ;  /* 0x00000008260035b4 */ /* 0x0003e40008008000 */
[----:B------:R-:W-:Y:S06]  /*2e70*/  BAR.SYNC.DEFER_BLOCKING 0x0 ;  /* 0x0000000000007b1d */ /* 0x000fec0000010000 */
[----:B------:R-:W3:Y:S02]  /*2e80*/  SYNCS.PHASECHK.TRANS64.TRYWAIT P0, [UR8+0xc000], R2 ;  /* 0x00c00002ff0075a7 */ /* 0x000ee40008000148 */
[----:B-1-3--:R-:W-:Y:S05]  /*2e90*/  @!P0 BRA `(.L_x_48) ;  /* 0x0000002000448947 */ /* 0x00afea0003800000 */
.L_x_50:
[----:B------:R-:W-:Y:S01]  /*2ea0*/  STL.64 [R1+0x268], R150 ;  /* 0x0002689601007387 */ /* 0x000fe20000100a00 */
[----:B------:R-:W-:Y:S01]  /*2eb0*/  UMOV UR13, 0x40000040 ;  /* 0x40000040000d7882 */ /* 0x000fe20000000000 */
[----:B------:R-:W-:Y:S01]  /*2ec0*/  UMOV UR34, UR14 ;  /* 0x0000000e00227c82 */ /* 0x000fe20008000000 */
[----:B------:R-:W-:Y:S01]  /*2ed0*/  UMOV UR35, UR15 ;  /* 0x0000000f00237c82 */ /* 0x000fe20008000000 */
[----:B------:R-:W-:Y:S01]  /*2ee0*/  STL.64 [R1+0x260], R148 ;  /* 0x0002609401007387 */ /* 0x000fe20000100a00 */
[----:B------:R-:W-:Y:S01]  /*2ef0*/  UMOV UR38, UR6 ;  /* 0x0000000600267c82 */ /* 0x000fe20008000000 */
[----:B------:R-:W-:Y:S01]  /*2f00*/  UMOV UR39, UR7 ;  /* 0x0000000700277c82 */ /* 0x000fe20008000000 */
[----:B------:R-:W-:Y:S01]  /*2f10*/  UMOV UR42, UR26 ;  /* 0x0000001a002a7c82 */ /* 0x000fe20008000000 */
[----:B------:R-:W-:Y:S01]  /*2f20*/  STL.64 [R1+0x258], R146 ;  /* 0x0002589201007387 */ /* 0x000fe20000100a00 */
[----:B------:R-:W-:Y:S01]  /*2f30*/  UMOV UR43, UR27 ;  /* 0x0000001b002b7c82 */ /* 0x000fe20008000000 */
[----:B------:R-:W-:Y:S01]  /*2f40*/  UMOV UR46, UR30 ;  /* 0x0000001e002e7c82 */ /* 0x000fe20008000000 */
[----:B------:R-:W-:Y:S01]  /*2f50*/  UMOV UR47, UR31 ;  /* 0x0000001f002f7c82 */ /* 0x000fe20008000000 */
[----:B------:R-:W-:Y:S01]  /*2f60*/  STL.64 [R1+0x250], R144 ;  /* 0x0002509001007387 */ /* 0x000fe20000100a00 */
[----:B------:R-:W1:Y:S03]  /*2f70*/  LDC R2, c[0x0][0x230] ;  /* 0x00008c00ff027b82 */ /* 0x000e660000000800 */
[----:B------:R-:W-:Y:S04]  /*2f80*/  STL.64 [R1+0x248], R142 ;  /* 0x0002488e01007387 */ /* 0x000fe80000100a00 */
        /* <DEDUP_REMOVED lines=8> */
[----:B------:R3:W-:Y:S04]  /*3010*/  STL.64 [R1+0x200], R124 ;  /* 0x0002007c01007387 */ /* 0x0007e80000100a00 */
[----:B---3--:R-:W3:Y:S04]  /*3020*/  LDL.LU.64 R124, [R1] ;  /* 0x00000000017c7983 */ /* 0x008ee80000300a00 */
[----:B------:R-:W3:Y:S04]  /*3030*/  LDL.LU.64 R126, [R1+0x8] ;  /* 0x00000800017e7983 */ /* 0x000ee80000300a00 */
        /* <DEDUP_REMOVED lines=61> */
[----:B------:R-:W3:Y:S02]  /*3410*/  LDL.LU.64 R250, [R1+0x1f8] ;  /* 0x0001f80001fa7983 */ /* 0x000ee40000300a00 */
[----:B---3--:R-:W-:-:S06]  /*3420*/  WARPGROUP.ARRIVE ;  /* 0x00000000000079c5 */ /* 0x008fcc0000000000 */
[----:B------:R-:W-:Y:S03]  /*3430*/  HGMMA.64x256x16.F32.BF16 R124, gdesc[UR12], R124, gsb0 ;  /* 0x03e000000c7c79f0 */ /* 0x000fe6000800187c */
[----:B------:R-:W-:Y:S02]  /*3440*/  WARPGROUP.DEPBAR.LE gsb0, 0x0 ;  /* 0x00008000000079c5 */ /* 0x000fe40000010000 */
[----:B------:R-:W-:-:S15]  /*3450*/  WARPGROUP.ARRIVE ;  /* 0x00000000000079c5 */ /* 0x000fde0000000000 */
[----:B------:R-:W-:-:S08]  /*3460*/  NOP ;  /* 0x0000000000007918 */ /* 0x000fd00000000000 */
        /* <DEDUP_REMOVED lines=10> */
[----:B------:R-:W-:Y:S04]  /*3510*/  STL.64 [R1], R124 ;  /* 0x0000007c01007387 */ /* 0x000fe80000100a00 */
        /* <DEDUP_REMOVED lines=63> */
[----:B---3--:R-:W3:Y:S04]  /*3910*/  LDL.LU.64 R150, [R1+0x268] ;  /* 0x0002680001967983 */ /* 0x008ee80000300a00 */
        /* <DEDUP_REMOVED lines=12> */
[----:B------:R-:W3:Y:S01]  /*39e0*/  LDL.LU.64 R124, [R1+0x200] ;  /* 0x00020000017c7983 */ /* 0x000ee20000300a00 */
[----:B------:R-:W-:Y:S01]  /*39f0*/  UIADD3 UR22, UR22, 0x40, URZ ;  /* 0x0000004016167890 */ /* 0x000fe2000fffe03f */
[----:B------:R-:W-:-:S05]  /*3a00*/  LOP3.LUT R0, R0, 0x1, RZ, 0x3c, !PT ;  /* 0x0000000100007812 */ /* 0x000fca00078e3cff */
[----:B-1----:R-:W-:Y:S01]  /*3a10*/  ISETP.LE.AND P0, PT, R2, UR22, PT ;  /* 0x0000001602007c0c */ /* 0x002fe2000bf03270 */
        /* <DEDUP_REMOVED lines=15> */
[----:B------:R-:W-:Y:S05]  /*3b10*/  @!P0 BRA `(.L_x_49) ;  /* 0xfffffff0006c8947 */ /* 0x000fea000383ffff */
.L_x_47:
[----:B------:R5:W-:Y:S04]  /*3b20*/  STL [R1+0x20c], R148 ;  /* 0x00020c9401007387 */ /* 0x000be80000100800 */
[----:B------:R-:W2:Y:S01]  /*3b30*/  LDL.LU R8, [R1] ;  /* 0x0000000001087983 */ /* 0x000ea20000300800 */
[----:B-1----:R-:W-:Y:S06]  /*3b40*/  BAR.SYNC.DEFER_BLOCKING 0x0 ;  /* 0x0000000000007b1d */ /* 0x002fec0000010000 */
[----:B-----5:R-:W2:Y:S04]  /*3b50*/  LDL.LU R148, [R1+0x4] ;  /* 0x0000040001947983 */ /* 0x020ea80000300800 */
[----:B------:R1:W-:Y:S04]  /*3b60*/  STL [R1+0x208], R149 ;  /* 0x0002089501007387 */ /* 0x0003e80000100800 */
[----:B-1----:R-:W5:Y:S01]  /*3b70*/  LDL.LU R149, [R1+0xc] ;  /* 0x00000c0001957983 */ /* 0x002f620000300800 */
[----:B------:R-:W1:Y:S03]  /*3b80*/  @!P2 SYNCS.CCTL.IV [UR8+0xc000] ;  /* 0x00c00000ff00a9b1 */ /* 0x000e660008000008 */
[----:B------:R-:W5:Y:S04]  /*3b90*/  LDL.LU R9, [R1+0x8] ;  /* 0x0000080001097983 */ /* 0x000f680000300800 */
[----:B------:R3:W-:Y:S04]  /*3ba0*/  STL [R1+0x204], R150 ;  /* 0x0002049601007387 */ /* 0x0007e80000100800 */
[----:B---3--:R-:W3:Y:S04]  /*3bb0*/  LDL.LU R150, [R1+0x14] ;  /* 0x0000140001967983 */ /* 0x008ee80000300800 */
[----:B------:R-:W3:Y:S04]  /*3bc0*/  LDL.LU R10, [R1+0x10] ;  /* 0x00001000010a7983 */ /* 0x000ee80000300800 */
[----:B------:R4:W-:Y:S04]  /*3bd0*/  STL [R1+0x200], R151 ;  /* 0x0002009701007387 */ /* 0x0009e80000100800 */
[----:B----4-:R-:W4:Y:S04]  /*3be0*/  LDL.LU R151, [R1+0x1c] ;  /* 0x00001c0001977983 */ /* 0x010f280000300800 */
[----:B------:R-:W4:Y:S04]  /*3bf0*/  LDL.LU R11, [R1+0x18] ;  /* 0x00001800010b7983 */ /* 0x000f280000300800 */
        /* <DEDUP_REMOVED lines=119> */
[----:B------:R-:W4:Y:S01]  /*4370*/  LDL.LU R2, [R1+0x1f8] ;  /* 0x0001f80001027983 */ /* 0x000f220000300800 */
[----:B--2---:R-:W-:-:S02]  /*4380*/  F2FP.BF16.F32.PACK_AB R8, R148, R8 ;  /* 0x000000089408723e */ /* 0x004fc400000010ff */
[----:B-----5:R-:W-:Y:S01]  /*4390*/  F2FP.BF16.F32.PACK_AB R9, R149, R9 ;  /* 0x000000099509723e */ /* 0x020fe200000010ff */
[----:B------:R-:W2:Y:S01]  /*43a0*/  LDL.LU R148, [R1+0x20c] ;  /* 0x00020c0001947983 */ /* 0x000ea20000300800 */
[----:B---3--:R-:W-:Y:S02]  /*43b0*/  F2FP.BF16.F32.PACK_AB R10, R150, R10 ;  /* 0x0000000a960a723e */ /* 0x008fe400000010ff */
[----:B----4-:R-:W-:Y:S01]  /*43c0*/  F2FP.BF16.F32.PACK_AB R11, R151, R11 ;  /* 0x0000000b970b723e */ /* 0x010fe200000010ff */
[----:B------:R-:W2:Y:S04]  /*43d0*/  LDL.LU R149, [R1+0x208] ;  /* 0x0002080001957983 */ /* 0x000ea80000300800 */
[----:B------:R-:W3:Y:S04]  /*43e0*/  LDL.LU R150, [R1+0x204] ;  /* 0x0002040001967983 */ /* 0x000ee80000300800 */
[----:B------:R-:W3:Y:S01]  /*43f0*/  LDL.LU R151, [R1+0x200] ;  /* 0x0002000001977983 */ /* 0x000ee20000300800 */
[----:B------:R-:W-:Y:S01]  /*4400*/  F2FP.BF16.F32.PACK_AB R4, R16, R4 ;  /* 0x000000041004723e */ /* 0x000fe200000010ff */
[----:B------:R-:W-:Y:S01]  /*4410*/  UMOV UR6, UR23 ;  /* 0x0000001700067c82 */ /* 0x000fe20008000000 */
[----:B------:R-:W-:Y:S01]  /*4420*/  F2FP.BF16.F32.PACK_AB R6, R0, R6 ;  /* 0x000000060006723e */ /* 0x000fe200000010ff */
[----:B------:R-:W4:Y:S01]  /*4430*/  S2R R16, SR_TID.X ;  /* 0x0000000000107919 */ /* 0x000f220000002100 */
[----:B------:R-:W-:-:S02]  /*4440*/  F2FP.BF16.F32.PACK_AB R5, R3, R5 ;  /* 0x000000050305723e */ /* 0x000fc400000010ff */
[----:B------:R-:W-:Y:S02]  /*4450*/  ELECT P0, URZ, PT ;  /* 0x00000000003f782f */ /* 0x000fe40003800000 */
[----:B------:R-:W-:Y:S02]  /*4460*/  F2FP.BF16.F32.PACK_AB R152, R243, R152 ;  /* 0x00000098f398723e */ /* 0x000fe400000010ff */
[----:B------:R-:W-:Y:S02]  /*4470*/  F2FP.BF16.F32.PACK_AB R153, R242, R153 ;  /* 0x00000099f299723e */ /* 0x000fe400000010ff */
[----:B------:R-:W-:Y:S02]  /*4480*/  F2FP.BF16.F32.PACK_AB R154, R241, R154 ;  /* 0x0000009af19a723e */ /* 0x000fe400000010ff */
[----:B------:R-:W-:Y:S02]  /*4490*/  F2FP.BF16.F32.PACK_AB R155, R240, R155 ;  /* 0x0000009bf09b723e */ /* 0x000fe400000010ff */
[----:B------:R-:W-:-:S02]  /*44a0*/  F2FP.BF16.F32.PACK_AB R24, R25, R24 ;  /* 0x000000181918723e */ /* 0x000fc400000010ff */
[----:B------:R-:W-:Y:S02]  /*44b0*/  F2FP.BF16.F32.PACK_AB R25, R27, R26 ;  /* 0x0000001a1b19723e */ /* 0x000fe400000010ff */
        /* <DEDUP_REMOVED lines=8> */
[----:B------:R-:W-:Y:S01]  /*4540*/  F2FP.BF16.F32.PACK_AB R120, R121, R120 ;  /* 0x000000787978723e */ /* 0x000fe200000010ff */
[C---:B----4-:R-:W-:Y:S01]  /*4550*/  IMAD.SHL.U32 R0, R16.reuse, 0x80, RZ ;  /* 0x0000008010007824 */ /* 0x050fe200078e00ff */
[----:B------:R-:W-:Y:S01]  /*4560*/  F2FP.BF16.F32.PACK_AB R168, R227, R168 ;  /* 0x000000a8e3a8723e */ /* 0x000fe200000010ff */
[----:B------:R-:W-:Y:S01]  /*4570*/  IMAD.SHL.U32 R3, R16, 0x10, RZ ;  /* 0x0000001010037824 */ /* 0x000fe200078e00ff */
[----:B------:R-:W-:-:S02]  /*4580*/  F2FP.BF16.F32.PACK_AB R90, R93, R92 ;  /* 0x0000005c5d5a723e */ /* 0x000fc400000010ff */
[----:B------:R-:W-:Y:S02]  /*4590*/  LOP3.LUT R0, R0, 0x780, RZ, 0xc0, !PT ;  /* 0x0000078000007812 */ /* 0x000fe400078ec0ff */
[----:B------:R-:W-:Y:S02]  /*45a0*/  F2FP.BF16.F32.PACK_AB R91, R95, R94 ;  /* 0x0000005e5f5b723e */ /* 0x000fe400000010ff */
[----:B------:R-:W-:Y:S01]  /*45b0*/  LOP3.LUT R3, R0, 0x70, R3, 0xf8, !PT ;  /* 0x0000007000037812 */ /* 0x000fe200078ef803 */
[----:B------:R-:W-:Y:S01]  /*45c0*/  IMAD.SHL.U32 R0, R16, 0x40, RZ ;  /* 0x0000004010007824 */ /* 0x000fe200078e00ff */
[----:B------:R-:W-:Y:S02]  /*45d0*/  F2FP.BF16.F32.PACK_AB R169, R226, R169 ;  /* 0x000000a9e2a9723e */ /* 0x000fe400000010ff */
[----:B------:R-:W-:Y:S02]  /*45e0*/  LOP3.LUT R3, R3, 0x10, R16, 0x78, !PT ;  /* 0x0000001003037812 */ /* 0x000fe400078e7810 */
[----:B------:R-:W-:-:S02]  /*45f0*/  F2FP.BF16.F32.PACK_AB R121, R123, R122 ;  /* 0x0000007a7b79723e */ /* 0x000fc400000010ff */
[----:B------:R-:W-:Y:S02]  /*4600*/  LOP3.LUT R0, R3, 0x1800, R0, 0xf8, !PT ;  /* 0x0000180003007812 */ /* 0x000fe400078ef800 */
[----:B------:R-:W-:Y:S02]  /*4610*/  F2FP.BF16.F32.PACK_AB R170, R225, R170 ;  /* 0x000000aae1aa723e */ /* 0x000fe400000010ff */
[----:B------:R-:W-:Y:S02]  /*4620*/  LOP3.LUT R3, R0, 0x20, RZ, 0x3c, !PT ;  /* 0x0000002000037812 */ /* 0x000fe400078e3cff */
[----:B------:R-:W-:Y:S02]  /*4630*/  F2FP.BF16.F32.PACK_AB R122, R125, R124 ;  /* 0x0000007c7d7a723e */ /* 0x000fe400000010ff */
[----:B------:R-:W-:Y:S01]  /*4640*/  F2FP.BF16.F32.PACK_AB R171, R224, R171 ;  /* 0x000000abe0ab723e */ /* 0x000fe200000010ff */
[----:B------:R-:W-:Y:S01]  /*4650*/  VIADD R3, R3, UR8 ;  /* 0x0000000803037c36 */ /* 0x000fe20008000000 */
        /* <DEDUP_REMOVED lines=90> */
[----:B------:R-:W-:-:S02]  /*4c00*/  SHF.R.U32.HI R16, RZ, 0x5, R16 ;  /* 0x00000005ff107819 */ /* 0x000fc40000011610 */
[----:B------:R-:W-:Y:S02]  /*4c10*/  F2FP.BF16.F32.PACK_AB R194, R201, R194 ;  /* 0x000000c2c9c2723e */ /* 0x000fe400000010ff */
[----:B------:R-:W-:Y:S02]  /*4c20*/  R2UR UR4, R16 ;  /* 0x00000000100472ca */ /* 0x000fe400000e0000 */
[----:B------:R-:W-:Y:S02]  /*4c30*/  F2FP.BF16.F32.PACK_AB R195, R200, R195 ;  /* 0x000000c3c8c3723e */ /* 0x000fe400000010ff */
[----:B------:R-:W-:-:S09]  /*4c40*/  F2FP.BF16.F32.PACK_AB R196, R199, R196 ;  /* 0x000000c4c7c4723e */ /* 0x000fd200000010ff */
[----:B------:R-:W-:-:S04]  /*4c50*/  ULOP3.LUT UR4, UR4, 0x3, URZ, 0xc0, !UPT ;  /* 0x0000000304047892 */ /* 0x000fc8000f8ec03f */
[----:B------:R-:W-:Y:S02]  /*4c60*/  ULEA UR5, UR4, UR11, 0x6 ;  /* 0x0000000b04057291 */ /* 0x000fe4000f8e303f */
[----:B------:R-:W-:Y:S01]  /*4c70*/  ULEA UR4, UR4, UR8, 0xe ;  /* 0x0000000804047291 */ /* 0x000fe2000f8e703f */
[----:B-1----:R-:W-:Y:S01]  /*4c80*/  BAR.SYNC.DEFER_BLOCKING 0x0 ;  /* 0x0000000000007b1d */ /* 0x002fe20000010000 */
[----:B------:R-:W-:Y:S02]  /*4c90*/  F2FP.BF16.F32.PACK_AB R197, R198, R197 ;  /* 0x000000c5c6c5723e */ /* 0x000fe400000010ff */
[----:B------:R-:W-:Y:S02]  /*4ca0*/  F2FP.BF16.F32.PACK_AB R198, R19, R18 ;  /* 0x0000001213c6723e */ /* 0x000fe400000010ff */
[----:B------:R-:W-:Y:S01]  /*4cb0*/  F2FP.BF16.F32.PACK_AB R199, R17, R2 ;  /* 0x0000000211c7723e */ /* 0x000fe200000010ff */
[----:B------:R-:W-:-:S05]  /*4cc0*/  VIADD R2, R0, UR8 ;  /* 0x0000000800027c36 */ /* 0x000fca0008000000 */
[----:B------:R1:W-:Y:S01]  /*4cd0*/  STSM.16.M88.4 [R2], R8 ;  /* 0x0000000802007844 */ /* 0x0003e20000000200 */
[----:B--2---:R-:W-:-:S03]  /*4ce0*/  F2FP.BF16.F32.PACK_AB R146, R149, R148 ;  /* 0x000000949592723e */ /* 0x004fc600000010ff */
[----:B------:R-:W-:Y:S04]  /*4cf0*/  STSM.16.M88.4 [R2+0x4000], R152 ;  /* 0x0040009802007844 */ /* 0x000fe80000000200 */
[----:B------:R-:W-:Y:S01]  /*4d00*/  STSM.16.M88.4 [R2+0x8000], R168 ;  /* 0x008000a802007844 */ /* 0x000fe20000000200 */
[----:B---3--:R-:W-:-:S03]  /*4d10*/  F2FP.BF16.F32.PACK_AB R147, R151, R150 ;  /* 0x000000969793723e */ /* 0x008fc600000010ff */
[----:B------:R-:W-:Y:S04]  /*4d20*/  STSM.16.M88.4 [R2+0xc000], R184 ;  /* 0x00c000b802007844 */ /* 0x000fe80000000200 */
[----:B------:R-:W-:Y:S01]  /*4d30*/  STSM.16.M88.4 [R2+0x2000], R24 ;  /* 0x0020001802007844 */ /* 0x000fe20000000200 */
[C---:B-1----:R-:W-:Y:S02]  /*4d40*/  LOP3.LUT R8, R0.reuse, 0x40, RZ, 0x3c, !PT ;  /* 0x0000004000087812 */ /* 0x042fe400078e3cff */
[----:B------:R-:W-:Y:S01]  /*4d50*/  LOP3.LUT R0, R0, 0x60, RZ, 0x3c, !PT ;  /* 0x0000006000007812 */ /* 0x000fe200078e3cff */
[----:B------:R-:W-:Y:S02]  /*4d60*/  STSM.16.M88.4 [R2+0x6000], R56 ;  /* 0x0060003802007844 */ /* 0x000fe40000000200 */
[----:B------:R-:W-:-:S02]  /*4d70*/  VIADD R8, R8, UR8 ;  /* 0x0000000808087c36 */ /* 0x000fc40008000000 */
[----:B------:R-:W-:Y:S01]  /*4d80*/  STSM.16.M88.4 [R2+0xa000], R88 ;  /* 0x00a0005802007844 */ /* 0x000fe20000000200 */
[----:B------:R-:W-:-:S03]  /*4d90*/  VIADD R0, R0, UR8 ;  /* 0x0000000800007c36 */ /* 0x000fc60008000000 */
[----:B------:R-:W-:Y:S04]  /*4da0*/  STSM.16.M88.4 [R2+0xe000], R120 ;  /* 0x00e0007802007844 */ /* 0x000fe80000000200 */
[----:B------:R-:W-:Y:S04]  /*4db0*/  STSM.16.M88.4 [R3], R4 ;  /* 0x0000000403007844 */ /* 0x000fe80000000200 */
[----:B------:R-:W-:Y:S04]  /*4dc0*/  STSM.16.M88.4 [R3+0x4000], R156 ;  /* 0x0040009c03007844 */ /* 0x000fe80000000200 */
[----:B------:R-:W-:Y:S04]  /*4dd0*/  STSM.16.M88.4 [R3+0x8000], R172 ;  /* 0x008000ac03007844 */ /* 0x000fe80000000200 */
[----:B------:R-:W-:Y:S04]  /*4de0*/  STSM.16.M88.4 [R3+0xc000], R188 ;  /* 0x00c000bc03007844 */ /* 0x000fe80000000200 */
[----:B------:R-:W-:Y:S04]  /*4df0*/  STSM.16.M88.4 [R3+0x2000], R32 ;  /* 0x0020002003007844 */ /* 0x000fe80000000200 */
[----:B------:R-:W-:Y:S04]  /*4e00*/  STSM.16.M88.4 [R3+0x6000], R64 ;  /* 0x0060004003007844 */ /* 0x000fe80000000200 */
[----:B------:R-:W-:Y:S04]  /*4e10*/  STSM.16.M88.4 [R3+0xa000], R96 ;  /* 0x00a0006003007844 */ /* 0x000fe80000000200 */
        /* <DEDUP_REMOVED lines=16> */
[----:B------:R-:W-:Y:S01]  /*4f20*/  STSM.16.M88.4 [R0+0xe000], R144 ;  /* 0x00e0009000007844 */ /* 0x000fe20000000200 */
[----:B------:R1:W-:Y:S06]  /*4f30*/  MEMBAR.ALL.CTA ;  /* 0x0000000000007992 */ /* 0x0003ec0000008000 */
[----:B-1----:R-:W1:Y:S02]  /*4f40*/  FENCE.VIEW.ASYNC.S ;  /* 0x00000000000073c6 */ /* 0x002e640000000000 */
[----:B-1----:R-:W-:Y:S06]  /*4f50*/  BAR.SYNC.DEFER_BLOCKING 0x0 ;  /* 0x0000000000007b1d */ /* 0x002fec0000010000 */
[----:B------:R1:W-:Y:S01]  /*4f60*/  UTMASTG.2D [UR4], [UR48] ;  /* 0x00000004300073b5 */ /* 0x0003e20008008000 */
[----:B------:R0:W-:Y:S01]  /*4f70*/  UTMACMDFLUSH ;  /* 0x00000000000079b7 */ /* 0x0001e20000000000 */
[----:B------:R-:W-:-:S04]  /*4f80*/  DEPBAR.LE SB0, 0x0 ;  /* 0x000080000000791a */ /* 0x000fc80000000000 */
[----:B------:R-:W-:Y:S06]  /*4f90*/  BAR.SYNC.DEFER_BLOCKING 0x0 ;  /* 0x0000000000007b1d */ /* 0x000fec0000010000 */
[----:B-1----:R-:W-:Y:S05]  /*4fa0*/  EXIT ;  /* 0x000000000000794d */ /* 0x002fea0003800000 */
.L_x_48:
[----:B------:R-:W1:Y:S02]  /*4fb0*/  SYNCS.PHASECHK.TRANS64.TRYWAIT P0, [UR8+0xc000], R2 ;  /* 0x00c00002ff0075a7 */ /* 0x000e640008000148 */
[----:B-1----:R-:W-:Y:S05]  /*4fc0*/  @!P0 BRA `(.L_x_48) ;  /* 0xfffffffc00f88947 */ /* 0x002fea000383ffff */
[----:B------:R-:W-:Y:S05]  /*4fd0*/  BRA `(.L_x_50) ;  /* 0xffffffdc00b07947 */ /* 0x000fea000383ffff */
.L_x_51:
[----:B------:R-:W-:-:S00]  /*4fe0*/  BRA `(.L_x_51) ;  /* 0xfffffffc00fc7947 */ /* 0x000fc0000383ffff */
[----:B------:R-:W-:-:S00]  /*4ff0*/  NOP ;  /* 0x0000000000007918 */ /* 0x000fc00000000000 */
        /* <DEDUP_REMOVED lines=8> */
.L_x_52:


//--------------------- .nv.shared.gluon_wgmma    --------------------------
	.section	.nv.shared.gluon_wgmma,"aw",@nobits
	.sectionflags	@""
	.align	16
	.zero		1024


//--------------------- .nv.shared.reserved.0     --------------------------
	.section	.nv.shared.reserved.0,"aw",@nobits
	.weak		__nv_reservedSMEM_offset_0_alias
	.size		__nv_reservedSMEM_offset_0_alias, 0, 0
	.other		__nv_reservedSMEM_offset_0_alias,@"STO_CUDA_RESERVED_SHARED STV_DEFAULT"
__nv_reservedSMEM_offset_0_alias:
	.zero		0


//--------------------- .nv.constant0.gluon_wgmma --------------------------
	.section	.nv.constant0.gluon_wgmma,"a",@progbits
	.sectionflags	@""
	.align	4
.nv.constant0.gluon_wgmma:
	.zero		608


//--------------------- SYMBOLS --------------------------

	.type		.nv.reservedSmem.offset0,@object
	.size		.nv.reservedSmem.offset0,0x4
